	.target	sm_90a

	.elftype	@"ET_EXEC"


//--------------------- .note.nv.tkinfo           --------------------------
	.section	.note.nv.tkinfo,"",@"SHT_NOTE"
	.sectionflags	@"SHF_NOTE_NV_TKINFO"
	.tkinfo
        /*0018*/ 	.word	0x00000002
        /*0030*/ 	.string	""
        /*0030*/ 	.string	"ptxas"
        /*0030*/ 	.string	"Cuda compilation tools, release 13.0, V13.0.88"
        /*0030*/ 	.string	"Build cuda_13.0.r13.0/compiler.36424714_0"
        /*0030*/ 	.string	"-v  -suppress-debug-info  -lineinfo  -arch sm_90a "



//--------------------- .note.nv.cuinfo           --------------------------
	.section	.note.nv.cuinfo,"",@"SHT_NOTE"
	.sectionflags	@"SHF_NOTE_NV_CUINFO"
        /*0018*/ 	.short	0x0002
        /*001a*/ 	.short	0x005a
        /*001c*/ 	.short	0x0082
	.zero		2


//--------------------- .nv.info                  --------------------------
	.section	.nv.info,"",@"SHT_CUDA_INFO"
	.align	4


	//----- nvinfo : EIATTR_REGCOUNT
	.align		4
        /*0000*/ 	.byte	0x04, 0x2f
        /*0002*/ 	.short	(.L_1 - .L_0)
	.align		4
.L_0:
        /*0004*/ 	.word	index@(gluon_wgmma)
        /*0008*/ 	.word	0x0000005a


	//----- nvinfo : EIATTR_FRAME_SIZE
	.align		4
.L_1:
        /*000c*/ 	.byte	0x04, 0x11
        /*000e*/ 	.short	(.L_3 - .L_2)
	.align		4
.L_2:
        /*0010*/ 	.word	index@(gluon_wgmma)
        /*0014*/ 	.word	0x00000000


	//----- nvinfo : EIATTR_MIN_STACK_SIZE
	.align		4
.L_3:
        /*0018*/ 	.byte	0x04, 0x12
        /*001a*/ 	.short	(.L_5 - .L_4)
	.align		4
.L_4:
        /*001c*/ 	.word	index@(gluon_wgmma)
        /*0020*/ 	.word	0x00000000
.L_5:


//--------------------- .nv.compat                --------------------------
	.section	.nv.compat,"",@"SHT_CUDA_COMPAT_INFO"
	.align	4
        /*0000*/ 	.byte	0x02, 0x09, 0x01, 0x00, 0x02, 0x02, 0x04, 0x00, 0x02, 0x05, 0x05, 0x00, 0x03, 0x07, 0x01, 0x01
        /*0010*/ 	.byte	0x02, 0x03, 0x03, 0x00, 0x02, 0x06, 0x01, 0x00, 0x04, 0x0b, 0x08, 0x00, 0x00, 0x00, 0x00, 0x00
        /*0020*/ 	.byte	0x00, 0x00, 0x00, 0x00


//--------------------- .nv.info.gluon_wgmma      --------------------------
	.section	.nv.info.gluon_wgmma,"",@"SHT_CUDA_INFO"
	.sectionflags	@""
	.align	4


	//----- nvinfo : EIATTR_CUDA_API_VERSION
	.align		4
        /*0000*/ 	.byte	0x04, 0x37
        /*0002*/ 	.short	(.L_7 - .L_6)
.L_6:
        /*0004*/ 	.word	0x00000082


	//----- nvinfo : EIATTR_KPARAM_INFO
	.align		4
.L_7:
        /*0008*/ 	.byte	0x04, 0x17
        /*000a*/ 	.short	(.L_9 - .L_8)
.L_8:
        /*000c*/ 	.word	0x00000000
        /*0010*/ 	.short	0x000a
        /*0012*/ 	.short	0x0048
        /*0014*/ 	.byte	0x00, 0xf4, 0x21, 0x00


	//----- nvinfo : EIATTR_KPARAM_INFO
	.align		4
.L_9:
        /*0018*/ 	.byte	0x04, 0x17
        /*001a*/ 	.short	(.L_11 - .L_10)
.L_10:
        /*001c*/ 	.word	0x00000000
        /*0020*/ 	.short	0x0009
        /*0022*/ 	.short	0x0040
        /*0024*/ 	.byte	0x00, 0xf4, 0x21, 0x00


	//----- nvinfo : EIATTR_KPARAM_INFO
	.align		4
.L_11:
        /*0028*/ 	.byte	0x04, 0x17
        /*002a*/ 	.short	(.L_13 - .L_12)
.L_12:
        /*002c*/ 	.word	0x00000000
        /*0030*/ 	.short	0x0008
        /*0032*/ 	.short	0x0038
        /*0034*/ 	.byte	0x00, 0xf0, 0x21, 0x00


	//----- nvinfo : EIATTR_KPARAM_INFO
	.align		4
.L_13:
        /*0038*/ 	.byte	0x04, 0x17
        /*003a*/ 	.short	(.L_15 - .L_14)
.L_14:
        /*003c*/ 	.word	0x00000000
        /*0040*/ 	.short	0x0007
        /*0042*/ 	.short	0x0030
        /*0044*/ 	.byte	0x00, 0xf0, 0x21, 0x00


	//----- nvinfo : EIATTR_KPARAM_INFO
	.align		4
.L_15:
        /*0048*/ 	.byte	0x04, 0x17
        /*004a*/ 	.short	(.L_17 - .L_16)
.L_16:
        /*004c*/ 	.word	0x00000000
        /*0050*/ 	.short	0x0006
        /*0052*/ 	.short	0x0028
        /*0054*/ 	.byte	0x00, 0xf0, 0x21, 0x00


	//----- nvinfo : EIATTR_KPARAM_INFO
	.align		4
.L_17:
        /*0058*/ 	.byte	0x04, 0x17
        /*005a*/ 	.short	(.L_19 - .L_18)
.L_18:
        /*005c*/ 	.word	0x00000000
        /*0060*/ 	.short	0x0005
        /*0062*/ 	.short	0x0020
        /*0064*/ 	.byte	0x00, 0xf0, 0x11, 0x00


	//----- nvinfo : EIATTR_KPARAM_INFO
	.align		4
.L_19:
        /*0068*/ 	.byte	0x04, 0x17
        /*006a*/ 	.short	(.L_21 - .L_20)
.L_20:
        /*006c*/ 	.word	0x00000000
        /*0070*/ 	.short	0x0004
        /*0072*/ 	.short	0x001c
        /*0074*/ 	.byte	0x00, 0xf0, 0x11, 0x00


	//----- nvinfo : EIATTR_KPARAM_INFO
	.align		4
.L_21:
        /*0078*/ 	.byte	0x04, 0x17
        /*007a*/ 	.short	(.L_23 - .L_22)
.L_22:
        /*007c*/ 	.word	0x00000000
        /*0080*/ 	.short	0x0003
        /*0082*/ 	.short	0x0018
        /*0084*/ 	.byte	0x00, 0xf0, 0x11, 0x00


	//----- nvinfo : EIATTR_KPARAM_INFO
	.align		4
.L_23:
        /*0088*/ 	.byte	0x04, 0x17
        /*008a*/ 	.short	(.L_25 - .L_24)
.L_24:
        /*008c*/ 	.word	0x00000000
        /*0090*/ 	.short	0x0002
        /*0092*/ 	.short	0x0010
        /*0094*/ 	.byte	0x00, 0xf4, 0x21, 0x00


	//----- nvinfo : EIATTR_KPARAM_INFO
	.align		4
.L_25:
        /*0098*/ 	.byte	0x04, 0x17
        /*009a*/ 	.short	(.L_27 - .L_26)
.L_26:
        /*009c*/ 	.word	0x00000000
        /*00a0*/ 	.short	0x0001
        /*00a2*/ 	.short	0x0008
        /*00a4*/ 	.byte	0x00, 0xf4, 0x21, 0x00


	//----- nvinfo : EIATTR_KPARAM_INFO
	.align		4
.L_27:
        /*00a8*/ 	.byte	0x04, 0x17
        /*00aa*/ 	.short	(.L_29 - .L_28)
.L_28:
        /*00ac*/ 	.word	0x00000000
        /*00b0*/ 	.short	0x0000
        /*00b2*/ 	.short	0x0000
        /*00b4*/ 	.byte	0x00, 0xf4, 0x21, 0x00


	//----- nvinfo : EIATTR_SPARSE_MMA_MASK
	.align		4
.L_29:
        /*00b8*/ 	.byte	0x03, 0x50
        /*00ba*/ 	.short	0x0000


	//----- nvinfo : EIATTR_MAXREG_COUNT
	.align		4
        /*00bc*/ 	.byte	0x03, 0x1b
        /*00be*/ 	.short	0x00ff


	//----- nvinfo : EIATTR_NUM_BARRIERS
	.align		4
        /*00c0*/ 	.byte	0x02, 0x4c
        /*00c2*/ 	.byte	0x01
	.zero		1


	//----- nvinfo : EIATTR_MERCURY_ISA_VERSION
	.align		4
        /*00c4*/ 	.byte	0x03, 0x5f
        /*00c6*/ 	.short	0x0101


	//----- nvinfo : EIATTR_INT_WARP_WIDE_INSTR_OFFSETS
	.align		4
        /*00c8*/ 	.byte	0x04, 0x31
        /*00ca*/ 	.short	(.L_31 - .L_30)


	//   ....[0]....
.L_30:
        /*00cc*/ 	.word	0x00001300


	//   ....[1]....
        /*00d0*/ 	.word	0x00001320


	//   ....[2]....
        /*00d4*/ 	.word	0x00001330


	//   ....[3]....
        /*00d8*/ 	.word	0x00001340


	//   ....[4]....
        /*00dc*/ 	.word	0x00001450


	//   ....[5]....
        /*00e0*/ 	.word	0x00001970


	//   ....[6]....
        /*00e4*/ 	.word	0x00001980


	//   ....[7]....
        /*00e8*/ 	.word	0x00001a20


	//   ....[8]....
        /*00ec*/ 	.word	0x00001a30


	//   ....[9]....
        /*00f0*/ 	.word	0x00001f90


	//   ....[10]....
        /*00f4*/ 	.word	0x00001fb0


	//----- nvinfo : EIATTR_COOP_GROUP_MASK_REGIDS
	.align		4
.L_31:
        /*00f8*/ 	.byte	0x04, 0x29
        /*00fa*/ 	.short	(.L_33 - .L_32)


	//   ....[0]....
.L_32:
        /*00fc*/ 	.word	0xffffffff


	//   ....[1]....
        /*0100*/ 	.word	0xffffffff


	//   ....[2]....
        /*0104*/ 	.word	0xffffffff


	//----- nvinfo : EIATTR_COOP_GROUP_INSTR_OFFSETS
	.align		4
.L_33:
        /*0108*/ 	.byte	0x04, 0x28
        /*010a*/ 	.short	(.L_35 - .L_34)


	//   ....[0]....
.L_34:
        /*010c*/ 	.word	0x00000150


	//   ....[1]....
        /*0110*/ 	.word	0x00000720


	//   ....[2]....
        /*0114*/ 	.word	0x00000cd0


	//----- nvinfo : EIATTR_MBARRIER_INSTR_OFFSETS
	.align		4
.L_35:
        /*0118*/ 	.byte	0x04, 0x39
        /*011a*/ 	.short	(.L_37 - .L_36)


	//   ....[0]....
.L_36:
        /*011c*/ 	.word	0x000014b0
        /*0120*/ 	.word	0x000000ff
        /*0124*/ 	.word	0x00030000
        /*0128*/ 	.short	0x0100
        /*012a*/ 	.byte	0x07
	.zero		1


	//   ....[1]....
        /*012c*/ 	.word	0x00001630
        /*0130*/ 	.word	0x000000ff
        /*0134*/ 	.word	0x00030008
        /*0138*/ 	.short	0x0100
        /*013a*/ 	.byte	0x07
	.zero		1


	//   ....[2]....
        /*013c*/ 	.word	0x00001650
        /*0140*/ 	.word	0x000000ff
        /*0144*/ 	.word	0x00030010
        /*0148*/ 	.short	0x0100
        /*014a*/ 	.byte	0x07
	.zero		1


	//   ....[3]....
        /*014c*/ 	.word	0x00001670
        /*0150*/ 	.word	0x000000ff
        /*0154*/ 	.word	0x00030018
        /*0158*/ 	.short	0x0100
        /*015a*/ 	.byte	0x07
	.zero		1


	//   ....[4]....
        /*015c*/ 	.word	0x00001ad0
        /*0160*/ 	.word	0x000000ff
        /*0164*/ 	.word	0x00030000
        /*0168*/ 	.short	0x010a
        /*016a*/ 	.byte	0x1c
	.zero		1


	//   ....[5]....
        /*016c*/ 	.word	0x00001ef0
        /*0170*/ 	.word	0x000000ff
        /*0174*/ 	.word	0x00030000
        /*0178*/ 	.short	0x0108
        /*017a*/ 	.byte	0x07
	.zero		1


	//   ....[6]....
        /*017c*/ 	.word	0x00002050
        /*0180*/ 	.word	0x000000ff
        /*0184*/ 	.word	0x00030008
        /*0188*/ 	.short	0x0108
        /*018a*/ 	.byte	0x07
	.zero		1


	//   ....[7]....
        /*018c*/ 	.word	0x00002130
        /*0190*/ 	.word	0x000000ff
        /*0194*/ 	.word	0x00030010
        /*0198*/ 	.short	0x0108
        /*019a*/ 	.byte	0x07
	.zero		1


	//   ....[8]....
        /*019c*/ 	.word	0x000021b0
        /*01a0*/ 	.word	0x000000ff
        /*01a4*/ 	.word	0x00030018
        /*01a8*/ 	.short	0x0108
        /*01aa*/ 	.byte	0x07
	.zero		1


	//   ....[9]....
        /*01ac*/ 	.word	0x000022c0
        /*01b0*/ 	.word	0x000000ff
        /*01b4*/ 	.word	0x00030000
        /*01b8*/ 	.short	0x010a
        /*01ba*/ 	.byte	0x1c
	.zero		1


	//----- nvinfo : EIATTR_NUM_MBARRIERS
	.align		4
.L_37:
        /*01bc*/ 	.byte	0x03, 0x38
        /*01be*/ 	.short	0x0004


	//----- nvinfo : EIATTR_EXIT_INSTR_OFFSETS
	.align		4
        /*01c0*/ 	.byte	0x04, 0x1c
        /*01c2*/ 	.short	(.L_39 - .L_38)


	//   ....[0]....
.L_38:
        /*01c4*/ 	.word	0x000022b0


	//----- nvinfo : EIATTR_REQNTID
	.align		4
.L_39:
        /*01c8*/ 	.byte	0x04, 0x10
        /*01ca*/ 	.short	(.L_41 - .L_40)
.L_40:
        /*01cc*/ 	.word	0x00000080
        /*01d0*/ 	.word	0x00000001
        /*01d4*/ 	.word	0x00000001


	//----- nvinfo : EIATTR_CRS_STACK_SIZE
	.align		4
.L_41:
        /*01d8*/ 	.byte	0x04, 0x1e
        /*01da*/ 	.short	(.L_43 - .L_42)
.L_42:
        /*01dc*/ 	.word	0x00000000


	//----- nvinfo : EIATTR_CBANK_PARAM_SIZE
	.align		4
.L_43:
        /*01e0*/ 	.byte	0x03, 0x19
        /*01e2*/ 	.short	0x0050


	//----- nvinfo : EIATTR_PARAM_CBANK
	.align		4
        /*01e4*/ 	.byte	0x04, 0x0a
        /*01e6*/ 	.short	(.L_45 - .L_44)
	.align		4
.L_44:
        /*01e8*/ 	.word	index@(.nv.constant0.gluon_wgmma)
        /*01ec*/ 	.short	0x0210
        /*01ee*/ 	.short	0x0050


	//----- nvinfo : EIATTR_SW_WAR
	.align		4
.L_45:
        /*01f0*/ 	.byte	0x04, 0x36
        /*01f2*/ 	.short	(.L_47 - .L_46)
.L_46:
        /*01f4*/ 	.word	0x00000008
.L_47:


//--------------------- .nv.callgraph             --------------------------
	.section	.nv.callgraph,"",@"SHT_CUDA_CALLGRAPH"
	.align	4
	.sectionentsize	8
	.align		4
        /*0000*/ 	.word	0x00000000
	.align		4
        /*0004*/ 	.word	0xffffffff
	.align		4
        /*0008*/ 	.word	0x00000000
	.align		4
        /*000c*/ 	.word	0xfffffffe
	.align		4
        /*0010*/ 	.word	0x00000000
	.align		4
        /*0014*/ 	.word	0xfffffffd
	.align		4
        /*0018*/ 	.word	0x00000000
	.align		4
        /*001c*/ 	.word	0xfffffffc


//--------------------- .text.gluon_wgmma         --------------------------
	.section	.text.gluon_wgmma,"ax",@progbits
	.align	128
        .global         gluon_wgmma
        .type           gluon_wgmma,@function
        .size           gluon_wgmma,(.L_x_52 - gluon_wgmma)
        .other          gluon_wgmma,@"STO_CUDA_ENTRY STV_DEFAULT"
gluon_wgmma:
.text.gluon_wgmma:
[----:B------:R-:W-:Y:S01]  /*0000*/  LDC R1, c[0x0][0x28] ;  /* 0x00000a00ff017b82 */ /* 0x000fe20000000800 */
[----:B------:R-:W1:Y:S07]  /*0010*/  S2R R0, SR_TID.X ;  /* 0x0000000000007919 */ /* 0x000e6e0000002100 */
[----:B------:R-:W2:Y:S01]  /*0020*/  S2UR UR4, SR_CgaCtaId ;  /* 0x00000000000479c3 */ /* 0x000ea20000008800 */
[----:B------:R-:W-:Y:S01]  /*0030*/  UMOV UR7, 0x400 ;  /* 0x0000040000077882 */ /* 0x000fe20000000000 */
[----:B------:R-:W-:Y:S01]  /*0040*/  ULDC UR6, c[0x0][0xc] ;  /* 0x0000030000067ab9 */ /* 0x000fe20000000800 */
[----:B------:R-:W-:Y:S01]  /*0050*/  ULDC.64 UR16, c[0x0][0x250] ;  /* 0x0000940000107ab9 */ /* 0x000fe20000000a00 */
[----:B------:R-:W-:Y:S04]  /*0060*/  BSSY B0, `(.L_x_0) ;  /* 0x000001e000007945 */ /* 0x000fe80003800000 */
[----:B------:R-:W3:Y:S08]  /*0070*/  LDC R3, c[0x0][0x228] ;  /* 0x00008a00ff037b82 */ /* 0x000ef00000000800 */
[----:B------:R-:W4:Y:S08]  /*0080*/  LDC R10, c[0x0][0x230] ;  /* 0x00008c00ff0a7b82 */ /* 0x000f300000000800 */
[----:B------:R-:W-:Y:S01]  /*0090*/  S2UR UR32, SR_CTAID.Y ;  /* 0x00000000002079c3 */ /* 0x000fe20000002600 */
[----:B--2---:R-:W-:-:S03]  /*00a0*/  ULEA UR7, UR4, UR7, 0x18 ;  /* 0x0000000704077291 */ /* 0x004fc6000f8ec03f */
[----:B------:R-:W-:Y:S01]  /*00b0*/  ULDC UR4, c[0x0][0x10] ;  /* 0x0000040000047ab9 */ /* 0x000fe20000000800 */
[----:B-1----:R-:W-:-:S03]  /*00c0*/  LOP3.LUT R2, R0, 0x7f, RZ, 0xc0, !PT ;  /* 0x0000007f00027812 */ /* 0x002fc600078ec0ff */
[----:B------:R-:W1:Y:S01]  /*00d0*/  S2UR UR5, SR_CTAID.Z ;  /* 0x00000000000579c3 */ /* 0x000e620000002700 */
[----:B---3--:R-:W-:Y:S01]  /*00e0*/  VIADD R3, R3, 0xffffffff ;  /* 0xffffffff03037836 */ /* 0x008fe20000000000 */
[C---:B------:R-:W-:Y:S02]  /*00f0*/  ISETP.GE.U32.AND P0, PT, R2.reuse, 0x20, PT ;  /* 0x000000200200780c */ /* 0x040fe40003f06070 */
[C---:B------:R-:W-:Y:S02]  /*0100*/  ISETP.NE.U32.AND P2, PT, R2.reuse, RZ, PT ;  /* 0x000000ff0200720c */ /* 0x040fe40003f45070 */
[----:B------:R-:W-:Y:S02]  /*0110*/  LEA R12, R2, UR7, 0x2 ;  /* 0x00000007020c7c11 */ /* 0x000fe4000f8e10ff */
[----:B------:R-:W2:Y:S01]  /*0120*/  S2UR UR33, SR_CTAID.X ;  /* 0x00000000002179c3 */ /* 0x000ea20000002500 */
[----:B----4-:R-:W-:-:S06]  /*0130*/  VIADD R11, R10, 0xffffffff ;  /* 0xffffffff0a0b7836 */ /* 0x010fcc0000000000 */
[----:B------:R3:W-:Y:S01]  /*0140*/  @!P0 STS [R12], RZ ;  /* 0x000000ff0c008388 */ /* 0x0007e20000000800 */
[----:B------:R-:W-:-:S03]  /*0150*/  NOP ;  /* 0x0000000000007918 */ /* 0x000fc60000000000 */
[----:B------:R3:W-:Y:S01]  /*0160*/  @!P2 STS [UR7+0x24], R3 ;  /* 0x00002403ff00a988 */ /* 0x0007e20008000807 */
[----:B-1----:R-:W-:-:S03]  /*0170*/  UIMAD UR4, UR5, UR4, UR32 ;  /* 0x00000004050472a4 */ /* 0x002fc6000f8e0220 */
[----:B------:R3:W-:Y:S01]  /*0180*/  @!P2 STS [UR7+0x20], R11 ;  /* 0x0000200bff00a988 */ /* 0x0007e20008000807 */
[----:B--2---:R-:W-:-:S04]  /*0190*/  UIMAD UR4, UR4, UR6, UR33 ;  /* 0x00000006040472a4 */ /* 0x004fc8000f8e0221 */
[----:B------:R-:W-:-:S04]  /*01a0*/  UIMAD UR4, UR4, 0x180, URZ ;  /* 0x00000180040478a4 */ /* 0x000fc8000f8e023f */
[----:B------:R-:W-:-:S04]  /*01b0*/  UIADD3 UR12, UP0, UR4, UR16, URZ ;  /* 0x00000010040c7290 */ /* 0x000fc8000ff1e03f */
[----:B------:R-:W-:Y:S01]  /*01c0*/  ULEA.HI.X.SX32 UR13, UR4, UR17, 0x1, UP0 ;  /* 0x00000011040d7291 */ /* 0x000fe200080f0e3f */
[----:B---3--:R-:W-:Y:S11]  /*01d0*/  @P2 BRA `(.L_x_1) ;  /* 0x0000000000182947 */ /* 0x008ff60003800000 */
[----:B------:R-:W1:Y:S01]  /*01e0*/  LDS R4, [UR7+0x8] ;  /* 0x00000807ff047984 */ /* 0x000e620008000800 */
[----:B------:R-:W2:Y:S01]  /*01f0*/  LDC.64 R6, c[0x0][0x210] ;  /* 0x00008400ff067b82 */ /* 0x000ea20000000a00 */
[----:B------:R-:W-:Y:S02]  /*0200*/  IMAD.MOV.U32 R5, RZ, RZ, 0x70 ;  /* 0x00000070ff057424 */ /* 0x000fe400078e00ff */
[----:B--2---:R2:W-:Y:S03]  /*0210*/  STS.64 [UR7], R6 ;  /* 0x00000006ff007988 */ /* 0x0045e60008000a07 */
[----:B-1----:R-:W-:-:S05]  /*0220*/  LOP3.LUT R4, R4, 0x10, R5, 0xd8, !PT ;  /* 0x0000001004047812 */ /* 0x002fca00078ed805 */
[----:B------:R2:W-:Y:S02]  /*0230*/  STS [UR7+0x8], R4 ;  /* 0x00000804ff007988 */ /* 0x0005e40008000807 */
.L_x_1:
[----:B------:R-:W-:Y:S05]  /*0240*/  BSYNC B0 ;  /* 0x0000000000007941 */ /* 0x000fea0003800000 */
.L_x_0:
[----:B------:R-:W-:Y:S04]  /*0250*/  BSSY B0, `(.L_x_2) ;  /* 0x000000a000007945 */ /* 0x000fe80003800000 */
[----:B------:R-:W-:Y:S05]  /*0260*/  @P2 BRA `(.L_x_3) ;  /* 0x0000000000202947 */ /* 0x000fea0003800000 */
[----:B--2---:R-:W1:Y:S01]  /*0270*/  LDS R4, [UR7+0x34] ;  /* 0x00003407ff047984 */ /* 0x004e620008000800 */
[----:B------:R-:W-:Y:S02]  /*0280*/  IMAD.MOV.U32 R5, RZ, RZ, 0x3f000000 ;  /* 0x3f000000ff057424 */ /* 0x000fe400078e00ff */
[----:B------:R-:W-:Y:S01]  /*0290*/  @!P2 IMAD.MOV.U32 R6, RZ, RZ, 0x3f ;  /* 0x0000003fff06a424 */ /* 0x000fe200078e00ff */
[----:B------:R-:W2:Y:S02]  /*02a0*/  @!P2 LDS R7, [UR7+0x38] ;  /* 0x00003807ff07a984 */ /* 0x000ea40008000800 */
[----:B-1----:R-:W-:Y:S02]  /*02b0*/  LOP3.LUT R4, R4, 0xff000000, R5, 0xb8, !PT ;  /* 0xff00000004047812 */ /* 0x002fe400078eb805 */
[----:B--2---:R-:W-:-:S03]  /*02c0*/  @!P2 LOP3.LUT R5, R7, 0xff, R6, 0xb8, !PT ;  /* 0x000000ff0705a812 */ /* 0x004fc600078eb806 */
[----:B------:R1:W-:Y:S04]  /*02d0*/  STS [UR7+0x34], R4 ;  /* 0x00003404ff007988 */ /* 0x0003e80008000807 */
[----:B------:R1:W-:Y:S02]  /*02e0*/  @!P2 STS [UR7+0x38], R5 ;  /* 0x00003805ff00a988 */ /* 0x0003e40008000807 */
.L_x_3:
[----:B------:R-:W-:Y:S05]  /*02f0*/  BSYNC B0 ;  /* 0x0000000000007941 */ /* 0x000fea0003800000 */
.L_x_2:
[----:B------:R-:W-:Y:S04]  /*0300*/  BSSY B0, `(.L_x_4) ;  /* 0x000000e000007945 */ /* 0x000fe80003800000 */
[----:B------:R-:W-:Y:S05]  /*0310*/  @P2 BRA `(.L_x_5) ;  /* 0x0000000000302947 */ /* 0x000fea0003800000 */
[----:B-1----:R-:W1:Y:S01]  /*0320*/  LDS R5, [UR7+0x34] ;  /* 0x00003407ff057984 */ /* 0x002e620008000800 */
[----:B--2---:R-:W2:Y:S03]  /*0330*/  LDC.64 R6, c[0x0][0x238] ;  /* 0x00008e00ff067b82 */ /* 0x004ea60000000a00 */
[----:B------:R-:W3:Y:S01]  /*0340*/  LDS R4, [UR7+0x1c] ;  /* 0x00001c07ff047984 */ /* 0x000ee20008000800 */
[C---:B--2---:R-:W-:Y:S01]  /*0350*/  SHF.L.U64.HI R7, R6.reuse, 0x1, R7 ;  /* 0x0000000106077819 */ /* 0x044fe20000010207 */
[----:B------:R-:W-:-:S03]  /*0360*/  IMAD.SHL.U32 R6, R6, 0x2, RZ ;  /* 0x0000000206067824 */ /* 0x000fc600078e00ff */
[--C-:B------:R-:W-:Y:S02]  /*0370*/  SHF.R.U32.HI R9, RZ, 0x4, R7.reuse ;  /* 0x00000004ff097819 */ /* 0x100fe40000011607 */
[----:B------:R-:W-:-:S05]  /*0380*/  SHF.R.U64 R6, R6, 0x4, R7 ;  /* 0x0000000406067819 */ /* 0x000fca0000001207 */
[----:B------:R4:W-:Y:S01]  /*0390*/  STS [UR7+0xc], R6 ;  /* 0x00000c06ff007988 */ /* 0x0009e20008000807 */
[----:B-1----:R-:W-:Y:S02]  /*03a0*/  LOP3.LUT R5, R5, 0x7, RZ, 0xb8, !PT ;  /* 0x0000000705057812 */ /* 0x002fe400078eb8ff */
[----:B---3--:R-:W-:-:S03]  /*03b0*/  LOP3.LUT R4, R4, 0xf, R9, 0xb8, !PT ;  /* 0x0000000f04047812 */ /* 0x008fc600078eb809 */
[----:B------:R4:W-:Y:S04]  /*03c0*/  STS [UR7+0x34], R5 ;  /* 0x00003405ff007988 */ /* 0x0009e80008000807 */
[----:B------:R4:W-:Y:S02]  /*03d0*/  STS [UR7+0x1c], R4 ;  /* 0x00001c04ff007988 */ /* 0x0009e40008000807 */
.L_x_5:
[----:B------:R-:W-:Y:S05]  /*03e0*/  BSYNC B0 ;  /* 0x0000000000007941 */ /* 0x000fea0003800000 */
.L_x_4:
[----:B------:R-:W-:Y:S04]  /*03f0*/  BSSY B1, `(.L_x_6) ;  /* 0x000001b000017945 */ /* 0x000fe80003800000 */
[----:B------:R-:W-:Y:S01]  /*0400*/  BSSY B0, `(.L_x_7) ;  /* 0x0000016000007945 */ /* 0x000fe20003800000 */
[----:B--2---:R-:W-:-:S03]  /*0410*/  IMAD.MOV.U32 R7, RZ, RZ, RZ ;  /* 0x000000ffff077224 */ /* 0x004fc600078e00ff */
[----:B------:R-:W-:Y:S05]  /*0420*/  @P2 BRA `(.L_x_8) ;  /* 0x0000000000202947 */ /* 0x000fea0003800000 */
[----:B-1--4-:R-:W1:Y:S02]  /*0430*/  LDS R4, [UR7+0x34] ;  /* 0x00003407ff047984 */ /* 0x012e640008000800 */
[----:B-1----:R-:W-:-:S05]  /*0440*/  LOP3.LUT R4, R4, 0x38, RZ, 0xb8, !PT ;  /* 0x0000003804047812 */ /* 0x002fca00078eb8ff */
[----:B------:R1:W-:Y:S01]  /*0450*/  STS [UR7+0x34], R4 ;  /* 0x00003404ff007988 */ /* 0x0003e20008000807 */
[----:B------:R-:W-:Y:S05]  /*0460*/  @P2 BRA `(.L_x_9) ;  /* 0x0000000000202947 */ /* 0x000fea0003800000 */
[----:B-1----:R-:W1:Y:S01]  /*0470*/  LDS R4, [UR7+0x8] ;  /* 0x00000807ff047984 */ /* 0x002e620008000800 */
[----:B------:R-:W-:-:S05]  /*0480*/  IMAD.MOV.U32 R5, RZ, RZ, 0x780 ;  /* 0x00000780ff057424 */ /* 0x000fca00078e00ff */
[----:B-1----:R-:W-:-:S05]  /*0490*/  LOP3.LUT R4, R4, 0x300, R5, 0xd8, !PT ;  /* 0x0000030004047812 */ /* 0x002fca00078ed805 */
[----:B------:R2:W-:Y:S02]  /*04a0*/  STS [UR7+0x8], R4 ;  /* 0x00000804ff007988 */ /* 0x0005e40008000807 */
.L_x_8:
[----:B------:R-:W-:Y:S05]  /*04b0*/  @P2 BRA `(.L_x_10) ;  /* 0x0000000000282947 */ /* 0x000fea0003800000 */
[----:B-12-4-:R-:W1:Y:S02]  /*04c0*/  LDS R4, [UR7+0x8] ;  /* 0x00000807ff047984 */ /* 0x016e640008000800 */
[----:B-1----:R-:W-:-:S05]  /*04d0*/  LOP3.LUT R4, R4, 0x1800, RZ, 0xb8, !PT ;  /* 0x0000180004047812 */ /* 0x002fca00078eb8ff */
[----:B------:R2:W-:Y:S02]  /*04e0*/  STS [UR7+0x8], R4 ;  /* 0x00000804ff007988 */ /* 0x0005e40008000807 */
.L_x_9:
[----:B------:R-:W-:Y:S05]  /*04f0*/  @P2 BREAK B0 ;  /* 0x0000000000002942 */ /* 0x000fea0003800000 */
[----:B------:R-:W-:Y:S05]  /*0500*/  @P2 BRA `(.L_x_11) ;  /* 0x0000000000242947 */ /* 0x000fea0003800000 */
[----:B------:R-:W3:Y:S01]  /*0510*/  LDS R5, [UR7+0x8] ;  /* 0x00000807ff057984 */ /* 0x000ee20008000800 */
[----:B-12---:R-:W-:-:S05]  /*0520*/  IMAD.MOV.U32 R4, RZ, RZ, 0x6000 ;  /* 0x00006000ff047424 */ /* 0x006fca00078e00ff */
[----:B---3--:R-:W-:-:S04]  /*0530*/  LOP3.LUT R4, R5, 0x6000, R4, 0xd8, !PT ;  /* 0x0000600005047812 */ /* 0x008fc800078ed804 */
[----:B------:R-:W-:-:S05]  /*0540*/  LOP3.LUT R4, R4, 0x400000, RZ, 0xb8, !PT ;  /* 0x0040000004047812 */ /* 0x000fca00078eb8ff */
[----:B------:R3:W-:Y:S02]  /*0550*/  STS [UR7+0x8], R4 ;  /* 0x00000804ff007988 */ /* 0x0007e40008000807 */
.L_x_10:
[----:B------:R-:W-:Y:S05]  /*0560*/  BSYNC B0 ;  /* 0x0000000000007941 */ /* 0x000fea0003800000 */
.L_x_7:
[----:B-1234-:R-:W1:Y:S02]  /*0570*/  @!P2 LDS R4, [UR7+0x8] ;  /* 0x00000807ff04a984 */ /* 0x01ee640008000800 */
[----:B-1----:R-:W-:-:S05]  /*0580*/  @!P2 LOP3.LUT R4, R4, 0x8000, RZ, 0xb8, !PT ;  /* 0x000080000404a812 */ /* 0x002fca00078eb8ff */
[----:B------:R3:W-:Y:S02]  /*0590*/  @!P2 STS [UR7+0x8], R4 ;  /* 0x00000804ff00a988 */ /* 0x0007e40008000807 */
.L_x_11:
[----:B------:R-:W-:Y:S05]  /*05a0*/  BSYNC B1 ;  /* 0x0000000000017941 */ /* 0x000fea0003800000 */
.L_x_6:
[----:B------:R-:W-:Y:S05]  /*05b0*/  WARPSYNC.ALL ;  /* 0x0000000000007948 */ /* 0x000fea0003800000 */
[----:B------:R-:W4:Y:S02]  /*05c0*/  LDC R6, c[0x0][0x22c] ;  /* 0x00008b00ff067b82 */ /* 0x000f240000000800 */
[----:B----4-:R-:W-:Y:S01]  /*05d0*/  VIADD R6, R6, 0xffffffff ;  /* 0xffffffff06067836 */ /* 0x010fe20000000000 */
[----:B------:R-:W-:Y:S06]  /*05e0*/  @P0 BRA `(.L_x_12) ;  /* 0x0000000000280947 */ /* 0x000fec0003800000 */
[----:B-123--:R-:W1:Y:S01]  /*05f0*/  S2R R4, SR_LANEID ;  /* 0x0000000000047919 */ /* 0x00ee620000000000 */
[----:B------:R-:W-:Y:S05]  /*0600*/  WARPSYNC.ALL ;  /* 0x0000000000007948 */ /* 0x000fea0003800000 */
[----:B-1----:R-:W-:-:S05]  /*0610*/  IMAD.SHL.U32 R8, R4, 0x4, RZ ;  /* 0x0000000404087824 */ /* 0x002fca00078e00ff */
[----:B------:R-:W1:Y:S01]  /*0620*/  LDS R9, [R8+UR7] ;  /* 0x0000000708097984 */ /* 0x000e620008000800 */
[----:B------:R-:W-:-:S05]  /*0630*/  IADD3 R4, P1, R8, UR12, RZ ;  /* 0x0000000c08047c10 */ /* 0x000fca000ff3e0ff */
[----:B------:R-:W-:-:S05]  /*0640*/  IMAD.X R5, RZ, RZ, UR13, P1 ;  /* 0x0000000dff057e24 */ /* 0x000fca00088e06ff */
[----:B-1----:R4:W5:Y:S01]  /*0650*/  ATOMG.E.EXCH.STRONG.GPU PT, RZ, [R4], R9 ;  /* 0x0000000904ff73a8 */ /* 0x00296200041ee100 */
[----:B------:R-:W-:-:S04]  /*0660*/  DEPBAR {5,4,3,2,1,0} ;  /* 0x0000003f0000791a */ /* 0x000fc80000000000 */
[----:B------:R4:W-:Y:S01]  /*0670*/  UTMACCTL.IV [UR12] ;  /* 0x000000000c0079b9 */ /* 0x0009e20008000000 */
[----:B------:R-:W-:Y:S01]  /*0680*/  NOP ;  /* 0x0000000000007918 */ /* 0x000fe20000000000 */
.L_x_12:
[----:B------:R-:W-:Y:S05]  /*0690*/  @P0 BRA `(.L_x_13) ;  /* 0x00000000000c0947 */ /* 0x000fea0003800000 */
[----:B------:R0:W-:Y:S01]  /*06a0*/  UTMACMDFLUSH ;  /* 0x00000000000079b7 */ /* 0x0001e20000000000 */
[----:B------:R-:W-:Y:S05]  /*06b0*/  @P0 BRA `(.L_x_13) ;  /* 0x0000000000040947 */ /* 0x000fea0003800000 */
[----:B------:R-:W-:-:S04]  /*06c0*/  DEPBAR.LE SB0, 0x0 ;  /* 0x000080000000791a */ /* 0x000fc80000000000 */
.L_x_13:
[----:B------:R-:W-:Y:S05]  /*06d0*/  WARPSYNC.ALL ;  /* 0x0000000000007948 */ /* 0x000fea0003800000 */
[----:B-----5:R-:W-:Y:S06]  /*06e0*/  BAR.SYNC.DEFER_BLOCKING 0x0 ;  /* 0x0000000000007b1d */ /* 0x020fec0000010000 */
[----:B------:R-:W-:Y:S02]  /*06f0*/  BSSY B1, `(.L_x_14) ;  /* 0x000000b000017945 */ /* 0x000fe40003800000 */
[----:B------:R-:W-:Y:S06]  /*0700*/  BAR.SYNC.DEFER_BLOCKING 0x0 ;  /* 0x0000000000007b1d */ /* 0x000fec0000010000 */
[----:B------:R5:W-:Y:S01]  /*0710*/  @!P0 STS [R12], RZ ;  /* 0x000000ff0c008388 */ /* 0x000be20000000800 */
[----:B------:R-:W-:Y:S01]  /*0720*/  NOP ;  /* 0x0000000000007918 */ /* 0x000fe20000000000 */
[----:B------:R-:W-:Y:S05]  /*0730*/  @P2 BRA `(.L_x_15) ;  /* 0x0000000000182947 */ /* 0x000fea0003800000 */
[----:B-1234-:R-:W1:Y:S01]  /*0740*/  LDS R4, [UR7+0x8] ;  /* 0x00000807ff047984 */ /* 0x01ee620008000800 */
[----:B------:R-:W2:Y:S01]  /*0750*/  LDC.64 R8, c[0x0][0x218] ;  /* 0x00008600ff087b82 */ /* 0x000ea20000000a00 */
[----:B------:R-:W-:Y:S02]  /*0760*/  IMAD.MOV.U32 R5, RZ, RZ, 0x70 ;  /* 0x00000070ff057424 */ /* 0x000fe400078e00ff */
[----:B--2---:R2:W-:Y:S03]  /*0770*/  STS.64 [UR7], R8 ;  /* 0x00000008ff007988 */ /* 0x0045e60008000a07 */
[----:B-1----:R-:W-:-:S05]  /*0780*/  LOP3.LUT R4, R4, 0x10, R5, 0xd8, !PT ;  /* 0x0000001004047812 */ /* 0x002fca00078ed805 */
[----:B------:R2:W-:Y:S02]  /*0790*/  STS [UR7+0x8], R4 ;  /* 0x00000804ff007988 */ /* 0x0005e40008000807 */
.L_x_15:
[----:B----4-:R-:W-:Y:S05]  /*07a0*/  BSYNC B1 ;  /* 0x0000000000017941 */ /* 0x010fea0003800000 */
.L_x_14:
[----:B------:R-:W-:Y:S04]  /*07b0*/  BSSY B1, `(.L_x_16) ;  /* 0x000000a000017945 */ /* 0x000fe80003800000 */
[----:B------:R-:W-:Y:S05]  /*07c0*/  @P2 BRA `(.L_x_17) ;  /* 0x0000000000202947 */ /* 0x000fea0003800000 */
[----:B-123--:R-:W1:Y:S01]  /*07d0*/  LDS R4, [UR7+0x34] ;  /* 0x00003407ff047984 */ /* 0x00ee620008000800 */
[----:B------:R-:W-:Y:S02]  /*07e0*/  IMAD.MOV.U32 R9, RZ, RZ, 0x3f000000 ;  /* 0x3f000000ff097424 */ /* 0x000fe400078e00ff */
[----:B------:R-:W-:Y:S01]  /*07f0*/  @!P2 IMAD.MOV.U32 R5, RZ, RZ, 0x7f ;  /* 0x0000007fff05a424 */ /* 0x000fe200078e00ff */
[----:B------:R-:W2:Y:S02]  /*0800*/  @!P2 LDS R8, [UR7+0x38] ;  /* 0x00003807ff08a984 */ /* 0x000ea40008000800 */
[----:B-1----:R-:W-:Y:S02]  /*0810*/  LOP3.LUT R4, R4, 0xff000000, R9, 0xb8, !PT ;  /* 0xff00000004047812 */ /* 0x002fe400078eb809 */
[----:B--2---:R-:W-:-:S03]  /*0820*/  @!P2 LOP3.LUT R5, R8, 0xff, R5, 0xb8, !PT ;  /* 0x000000ff0805a812 */ /* 0x004fc600078eb805 */
[----:B------:R4:W-:Y:S04]  /*0830*/  STS [UR7+0x34], R4 ;  /* 0x00003404ff007988 */ /* 0x0009e80008000807 */
[----:B------:R4:W-:Y:S02]  /*0840*/  @!P2 STS [UR7+0x38], R5 ;  /* 0x00003805ff00a988 */ /* 0x0009e40008000807 */
.L_x_17:
[----:B------:R-:W-:Y:S05]  /*0850*/  BSYNC B1 ;  /* 0x0000000000017941 */ /* 0x000fea0003800000 */
.L_x_16:
[----:B------:R-:W-:Y:S04]  /*0860*/  BSSY B1, `(.L_x_18) ;  /* 0x0000004000017945 */ /* 0x000fe80003800000 */
[----:B------:R-:W-:Y:S05]  /*0870*/  @P2 BRA `(.L_x_19) ;  /* 0x0000000000082947 */ /* 0x000fea0003800000 */
[----:B------:R1:W-:Y:S04]  /*0880*/  STS [UR7+0x24], R11 ;  /* 0x0000240bff007988 */ /* 0x0003e80008000807 */
[----:B------:R1:W-:Y:S02]  /*0890*/  STS [UR7+0x20], R6 ;  /* 0x00002006ff007988 */ /* 0x0003e40008000807 */
.L_x_19:
[----:B------:R-:W-:Y:S05]  /*08a0*/  BSYNC B1 ;  /* 0x0000000000017941 */ /* 0x000fea0003800000 */
.L_x_18:
[----:B------:R-:W-:Y:S04]  /*08b0*/  BSSY B1, `(.L_x_20) ;  /* 0x000000e000017945 */ /* 0x000fe80003800000 */
[----:B------:R-:W-:Y:S05]  /*08c0*/  @P2 BRA `(.L_x_21) ;  /* 0x0000000000302947 */ /* 0x000fea0003800000 */
[----:B----4-:R-:W4:Y:S01]  /*08d0*/  LDS R5, [UR7+0x34] ;  /* 0x00003407ff057984 */ /* 0x010f220008000800 */
[----:B--2---:R-:W2:Y:S03]  /*08e0*/  LDC.64 R8, c[0x0][0x240] ;  /* 0x00009000ff087b82 */ /* 0x004ea60000000a00 */
[----:B-1-3--:R-:W1:Y:S01]  /*08f0*/  LDS R4, [UR7+0x1c] ;  /* 0x00001c07ff047984 */ /* 0x00ae620008000800 */
[C---:B--2---:R-:W-:Y:S01]  /*0900*/  SHF.L.U64.HI R9, R8.reuse, 0x1, R9 ;  /* 0x0000000108097819 */ /* 0x044fe20000010209 */
[----:B------:R-:W-:-:S03]  /*0910*/  IMAD.SHL.U32 R8, R8, 0x2, RZ ;  /* 0x0000000208087824 */ /* 0x000fc600078e00ff */
[--C-:B------:R-:W-:Y:S02]  /*0920*/  SHF.R.U32.HI R11, RZ, 0x4, R9.reuse ;  /* 0x00000004ff0b7819 */ /* 0x100fe40000011609 */
[----:B------:R-:W-:-:S05]  /*0930*/  SHF.R.U64 R8, R8, 0x4, R9 ;  /* 0x0000000408087819 */ /* 0x000fca0000001209 */
[----:B------:R2:W-:Y:S01]  /*0940*/  STS [UR7+0xc], R8 ;  /* 0x00000c08ff007988 */ /* 0x0005e20008000807 */
[----:B----4-:R-:W-:Y:S02]  /*0950*/  LOP3.LUT R5, R5, 0x7, RZ, 0xb8, !PT ;  /* 0x0000000705057812 */ /* 0x010fe400078eb8ff */
[----:B-1----:R-:W-:-:S03]  /*0960*/  LOP3.LUT R4, R4, 0xf, R11, 0xb8, !PT ;  /* 0x0000000f04047812 */ /* 0x002fc600078eb80b */
[----:B------:R2:W-:Y:S04]  /*0970*/  STS [UR7+0x34], R5 ;  /* 0x00003405ff007988 */ /* 0x0005e80008000807 */
[----:B------:R2:W-:Y:S02]  /*0980*/  STS [UR7+0x1c], R4 ;  /* 0x00001c04ff007988 */ /* 0x0005e40008000807 */
.L_x_21:
[----:B------:R-:W-:Y:S05]  /*0990*/  BSYNC B1 ;  /* 0x0000000000017941 */ /* 0x000fea0003800000 */
.L_x_20:
[----:B------:R-:W-:Y:S04]  /*09a0*/  BSSY B2, `(.L_x_22) ;  /* 0x000001a000027945 */ /* 0x000fe80003800000 */
[----:B------:R-:W-:Y:S04]  /*09b0*/  BSSY B1, `(.L_x_23) ;  /* 0x0000015000017945 */ /* 0x000fe80003800000 */
[----:B------:R-:W-:Y:S05]  /*09c0*/  @P2 BRA `(.L_x_24) ;  /* 0x0000000000202947 */ /* 0x000fea0003800000 */
[----:B-1234-:R-:W1:Y:S02]  /*09d0*/  LDS R4, [UR7+0x34] ;  /* 0x00003407ff047984 */ /* 0x01ee640008000800 */
[----:B-1----:R-:W-:-:S05]  /*09e0*/  LOP3.LUT R4, R4, 0x38, RZ, 0xb8, !PT ;  /* 0x0000003804047812 */ /* 0x002fca00078eb8ff */
[----:B------:R1:W-:Y:S01]  /*09f0*/  STS [UR7+0x34], R4 ;  /* 0x00003404ff007988 */ /* 0x0003e20008000807 */
[----:B------:R-:W-:Y:S05]  /*0a00*/  @P2 BRA `(.L_x_25) ;  /* 0x0000000000202947 */ /* 0x000fea0003800000 */
[----:B-1----:R-:W1:Y:S01]  /*0a10*/  LDS R4, [UR7+0x8] ;  /* 0x00000807ff047984 */ /* 0x002e620008000800 */
[----:B------:R-:W-:-:S05]  /*0a20*/  IMAD.MOV.U32 R5, RZ, RZ, 0x780 ;  /* 0x00000780ff057424 */ /* 0x000fca00078e00ff */
[----:B-1----:R-:W-:-:S05]  /*0a30*/  LOP3.LUT R4, R4, 0x300, R5, 0xd8, !PT ;  /* 0x0000030004047812 */ /* 0x002fca00078ed805 */
[----:B------:R1:W-:Y:S02]  /*0a40*/  STS [UR7+0x8], R4 ;  /* 0x00000804ff007988 */ /* 0x0003e40008000807 */
.L_x_24:
[----:B------:R-:W-:Y:S05]  /*0a50*/  @P2 BRA `(.L_x_26) ;  /* 0x0000000000282947 */ /* 0x000fea0003800000 */
[----:B-1234-:R-:W1:Y:S02]  /*0a60*/  LDS R4, [UR7+0x8] ;  /* 0x00000807ff047984 */ /* 0x01ee640008000800 */
[----:B-1----:R-:W-:-:S05]  /*0a70*/  LOP3.LUT R4, R4, 0x1800, RZ, 0xb8, !PT ;  /* 0x0000180004047812 */ /* 0x002fca00078eb8ff */
[----:B------:R2:W-:Y:S02]  /*0a80*/  STS [UR7+0x8], R4 ;  /* 0x00000804ff007988 */ /* 0x0005e40008000807 */
.L_x_25:
[----:B------:R-:W-:Y:S05]  /*0a90*/  @P2 BREAK B1 ;  /* 0x0000000000012942 */ /* 0x000fea0003800000 */
[----:B------:R-:W-:Y:S05]  /*0aa0*/  @P2 BRA `(.L_x_27) ;  /* 0x0000000000242947 */ /* 0x000fea0003800000 */
[----:B-12---:R-:W1:Y:S01]  /*0ab0*/  LDS R4, [UR7+0x8] ;  /* 0x00000807ff047984 */ /* 0x006e620008000800 */
[----:B------:R-:W-:-:S05]  /*0ac0*/  IMAD.MOV.U32 R5, RZ, RZ, 0x6000 ;  /* 0x00006000ff057424 */ /* 0x000fca00078e00ff */
[----:B-1----:R-:W-:-:S04]  /*0ad0*/  LOP3.LUT R4, R4, 0x6000, R5, 0xd8, !PT ;  /* 0x0000600004047812 */ /* 0x002fc800078ed805 */
[----:B------:R-:W-:-:S05]  /*0ae0*/  LOP3.LUT R4, R4, 0x400000, RZ, 0xb8, !PT ;  /* 0x0040000004047812 */ /* 0x000fca00078eb8ff */
[----:B------:R1:W-:Y:S02]  /*0af0*/  STS [UR7+0x8], R4 ;  /* 0x00000804ff007988 */ /* 0x0003e40008000807 */
.L_x_26:
[----:B------:R-:W-:Y:S05]  /*0b00*/  BSYNC B1 ;  /* 0x0000000000017941 */ /* 0x000fea0003800000 */
.L_x_23:
[----:B-1234-:R-:W1:Y:S02]  /*0b10*/  @!P2 LDS R4, [UR7+0x8] ;  /* 0x00000807ff04a984 */ /* 0x01ee640008000800 */
[----:B-1----:R-:W-:-:S05]  /*0b20*/  @!P2 LOP3.LUT R4, R4, 0x8000, RZ, 0xb8, !PT ;  /* 0x000080000404a812 */ /* 0x002fca00078eb8ff */
[----:B------:R3:W-:Y:S02]  /*0b30*/  @!P2 STS [UR7+0x8], R4 ;  /* 0x00000804ff00a988 */ /* 0x0007e40008000807 */
.L_x_27:
[----:B------:R-:W-:Y:S05]  /*0b40*/  BSYNC B2 ;  /* 0x0000000000027941 */ /* 0x000fea0003800000 */
.L_x_22:
[----:B------:R-:W-:Y:S05]  /*0b50*/  WARPSYNC.ALL ;  /* 0x0000000000007948 */ /* 0x000fea0003800000 */
[----:B------:R-:W-:-:S04]  /*0b60*/  UIADD3 UR15, UR4, 0x80, URZ ;  /* 0x00000080040f7890 */ /* 0x000fc8000fffe03f */
[----:B------:R-:W-:-:S04]  /*0b70*/  UIADD3 UR14, UP0, UR15, UR16, URZ ;  /* 0x000000100f0e7290 */ /* 0x000fc8000ff1e03f */
[----:B------:R-:W-:Y:S01]  /*0b80*/  ULEA.HI.X.SX32 UR15, UR15, UR17, 0x1, UP0 ;  /* 0x000000110f0f7291 */ /* 0x000fe200080f0e3f */
[----:B------:R-:W-:Y:S11]  /*0b90*/  @P0 BRA `(.L_x_28) ;  /* 0x0000000000280947 */ /* 0x000ff60003800000 */
[----:B-123--:R-:W1:Y:S01]  /*0ba0*/  S2R R4, SR_LANEID ;  /* 0x0000000000047919 */ /* 0x00ee620000000000 */
[----:B------:R-:W-:Y:S05]  /*0bb0*/  WARPSYNC.ALL ;  /* 0x0000000000007948 */ /* 0x000fea0003800000 */
[----:B-1----:R-:W-:-:S05]  /*0bc0*/  IMAD.SHL.U32 R8, R4, 0x4, RZ ;  /* 0x0000000404087824 */ /* 0x002fca00078e00ff */
[----:B------:R-:W1:Y:S01]  /*0bd0*/  LDS R9, [R8+UR7] ;  /* 0x0000000708097984 */ /* 0x000e620008000800 */
[----:B------:R-:W-:-:S05]  /*0be0*/  IADD3 R4, P1, R8, UR14, RZ ;  /* 0x0000000e08047c10 */ /* 0x000fca000ff3e0ff */
[----:B------:R-:W-:-:S05]  /*0bf0*/  IMAD.X R5, RZ, RZ, UR15, P1 ;  /* 0x0000000fff057e24 */ /* 0x000fca00088e06ff */
[----:B-1----:R4:W2:Y:S01]  /*0c00*/  ATOMG.E.EXCH.STRONG.GPU PT, RZ, [R4], R9 ;  /* 0x0000000904ff73a8 */ /* 0x0028a200041ee100 */
[----:B------:R-:W-:-:S04]  /*0c10*/  DEPBAR {5,4,3,2,1,0} ;  /* 0x0000003f0000791a */ /* 0x000fc80000000000 */
[----:B------:R4:W-:Y:S01]  /*0c20*/  UTMACCTL.IV [UR14] ;  /* 0x000000000e0079b9 */ /* 0x0009e20008000000 */
[----:B------:R-:W-:Y:S01]  /*0c30*/  NOP ;  /* 0x0000000000007918 */ /* 0x000fe20000000000 */
.L_x_28:
[----:B------:R-:W-:Y:S05]  /*0c40*/  @P0 BRA `(.L_x_29) ;  /* 0x00000000000c0947 */ /* 0x000fea0003800000 */
[----:B------:R0:W-:Y:S01]  /*0c50*/  UTMACMDFLUSH ;  /* 0x00000000000079b7 */ /* 0x0001e20000000000 */
[----:B------:R-:W-:Y:S05]  /*0c60*/  @P0 BRA `(.L_x_29) ;  /* 0x0000000000040947 */ /* 0x000fea0003800000 */
[----:B------:R-:W-:-:S04]  /*0c70*/  DEPBAR.LE SB0, 0x0 ;  /* 0x000080000000791a */ /* 0x000fc80000000000 */
.L_x_29:
[----:B------:R-:W-:Y:S05]  /*0c80*/  WARPSYNC.ALL ;  /* 0x0000000000007948 */ /* 0x000fea0003800000 */
[----:B--2---:R-:W-:Y:S06]  /*0c90*/  BAR.SYNC.DEFER_BLOCKING 0x0 ;  /* 0x0000000000007b1d */ /* 0x004fec0000010000 */
[----:B------:R-:W-:Y:S02]  /*0ca0*/  BSSY B2, `(.L_x_30) ;  /* 0x000000b000027945 */ /* 0x000fe40003800000 */
[----:B------:R-:W-:Y:S06]  /*0cb0*/  BAR.SYNC.DEFER_BLOCKING 0x0 ;  /* 0x0000000000007b1d */ /* 0x000fec0000010000 */
[----:B------:R2:W-:Y:S01]  /*0cc0*/  @!P0 STS [R12], RZ ;  /* 0x000000ff0c008388 */ /* 0x0005e20000000800 */
[----:B------:R-:W-:Y:S01]  /*0cd0*/  NOP ;  /* 0x0000000000007918 */ /* 0x000fe20000000000 */
[----:B------:R-:W-:Y:S05]  /*0ce0*/  @P2 BRA `(.L_x_31) ;  /* 0x0000000000182947 */ /* 0x000fea0003800000 */
[----:B-1-34-:R-:W1:Y:S01]  /*0cf0*/  LDS R4, [UR7+0x8] ;  /* 0x00000807ff047984 */ /* 0x01ae620008000800 */
[----:B------:R-:W3:Y:S01]  /*0d00*/  LDC.64 R8, c[0x0][0x220] ;  /* 0x00008800ff087b82 */ /* 0x000ee20000000a00 */
[----:B------:R-:W-:Y:S02]  /*0d10*/  IMAD.MOV.U32 R5, RZ, RZ, 0x70 ;  /* 0x00000070ff057424 */ /* 0x000fe400078e00ff */
[----:B---3--:R3:W-:Y:S03]  /*0d20*/  STS.64 [UR7], R8 ;  /* 0x00000008ff007988 */ /* 0x0087e60008000a07 */
[----:B-1----:R-:W-:-:S05]  /*0d30*/  LOP3.LUT R4, R4, 0x10, R5, 0xd8, !PT ;  /* 0x0000001004047812 */ /* 0x002fca00078ed805 */
[----:B------:R3:W-:Y:S02]  /*0d40*/  STS [UR7+0x8], R4 ;  /* 0x00000804ff007988 */ /* 0x0007e40008000807 */
.L_x_31:
[----:B----4-:R-:W-:Y:S05]  /*0d50*/  BSYNC B2 ;  /* 0x0000000000027941 */ /* 0x010fea0003800000 */
.L_x_30:
[----:B------:R-:W-:Y:S04]  /*0d60*/  BSSY B3, `(.L_x_32) ;  /* 0x0000011000037945 */ /* 0x000fe80003800000 */
[----:B------:R-:W-:Y:S04]  /*0d70*/  BSSY B2, `(.L_x_33) ;  /* 0x000000e000027945 */ /* 0x000fe80003800000 */
[----:B------:R-:W-:Y:S05]  /*0d80*/  @P2 BRA `(.L_x_34) ;  /* 0x0000000000242947 */ /* 0x000fea0003800000 */
[----:B-1-3--:R-:W1:Y:S01]  /*0d90*/  LDS R4, [UR7+0x34] ;  /* 0x00003407ff047984 */ /* 0x00ae620008000800 */
[----:B------:R-:W-:-:S05]  /*0da0*/  IMAD.MOV.U32 R5, RZ, RZ, 0x3f000000 ;  /* 0x3f000000ff057424 */ /* 0x000fca00078e00ff */
[----:B-1----:R-:W-:-:S05]  /*0db0*/  LOP3.LUT R4, R4, 0xff000000, R5, 0xb8, !PT ;  /* 0xff00000004047812 */ /* 0x002fca00078eb805 */
[----:B------:R1:W-:Y:S01]  /*0dc0*/  STS [UR7+0x34], R4 ;  /* 0x00003404ff007988 */ /* 0x0003e20008000807 */
[----:B------:R-:W-:Y:S05]  /*0dd0*/  @P2 BRA `(.L_x_35) ;  /* 0x00000000001c2947 */ /* 0x000fea0003800000 */
[----:B-1----:R-:W1:Y:S01]  /*0de0*/  LDS R4, [UR7+0x38] ;  /* 0x00003807ff047984 */ /* 0x002e620008000800 */
[----:B------:R-:W-:-:S05]  /*0df0*/  IMAD.MOV.U32 R5, RZ, RZ, 0x3f ;  /* 0x0000003fff057424 */ /* 0x000fca00078e00ff */
[----:B-1----:R-:W-:-:S05]  /*0e00*/  LOP3.LUT R4, R4, 0xff, R5, 0xb8, !PT ;  /* 0x000000ff04047812 */ /* 0x002fca00078eb805 */
[----:B------:R4:W-:Y:S02]  /*0e10*/  STS [UR7+0x38], R4 ;  /* 0x00003804ff007988 */ /* 0x0009e40008000807 */
.L_x_34:
[----:B------:R-:W-:Y:S05]  /*0e20*/  @P2 BREAK B2 ;  /* 0x0000000000022942 */ /* 0x000fea0003800000 */
[----:B------:R-:W-:Y:S05]  /*0e30*/  @P2 BRA `(.L_x_36) ;  /* 0x00000000000c2947 */ /* 0x000fea0003800000 */
[----:B------:R1:W-:Y:S02]  /*0e40*/  STS [UR7+0x20], R6 ;  /* 0x00002006ff007988 */ /* 0x0003e40008000807 */
.L_x_35:
[----:B------:R-:W-:Y:S05]  /*0e50*/  BSYNC B2 ;  /* 0x0000000000027941 */ /* 0x000fea0003800000 */
.L_x_33:
[----:B------:R1:W-:Y:S02]  /*0e60*/  @!P2 STS [UR7+0x24], R3 ;  /* 0x00002403ff00a988 */ /* 0x0003e40008000807 */
.L_x_36:
[----:B------:R-:W-:Y:S05]  /*0e70*/  BSYNC B3 ;  /* 0x0000000000037941 */ /* 0x000fea0003800000 */
.L_x_32:
[----:B------:R-:W-:Y:S05]  /*0e80*/  WARPSYNC.ALL ;  /* 0x0000000000007948 */ /* 0x000fea0003800000 */
[----:B------:R-:W-:Y:S04]  /*0e90*/  BSSY B3, `(.L_x_37) ;  /* 0x000000e000037945 */ /* 0x000fe80003800000 */
[----:B------:R-:W-:Y:S05]  /*0ea0*/  @P2 BRA `(.L_x_38) ;  /* 0x0000000000302947 */ /* 0x000fea0003800000 */
[----:B-1-34-:R-:W1:Y:S01]  /*0eb0*/  LDS R4, [UR7+0x34] ;  /* 0x00003407ff047984 */ /* 0x01ae620008000800 */
[----:B------:R-:W3:Y:S03]  /*0ec0*/  LDC.64 R8, c[0x0][0x248] ;  /* 0x00009200ff087b82 */ /* 0x000ee60000000a00 */
[----:B------:R-:W4:Y:S01]  /*0ed0*/  LDS R3, [UR7+0x1c] ;  /* 0x00001c07ff037984 */ /* 0x000f220008000800 */
[C---:B---3--:R-:W-:Y:S01]  /*0ee0*/  SHF.L.U64.HI R6, R8.reuse, 0x1, R9 ;  /* 0x0000000108067819 */ /* 0x048fe20000010209 */
[----:B------:R-:W-:-:S03]  /*0ef0*/  IMAD.SHL.U32 R5, R8, 0x2, RZ ;  /* 0x0000000208057824 */ /* 0x000fc600078e00ff */
[--C-:B------:R-:W-:Y:S02]  /*0f00*/  SHF.R.U32.HI R8, RZ, 0x4, R6.reuse ;  /* 0x00000004ff087819 */ /* 0x100fe40000011606 */
[----:B------:R-:W-:-:S05]  /*0f10*/  SHF.R.U64 R5, R5, 0x4, R6 ;  /* 0x0000000405057819 */ /* 0x000fca0000001206 */
[----:B------:R3:W-:Y:S01]  /*0f20*/  STS [UR7+0xc], R5 ;  /* 0x00000c05ff007988 */ /* 0x0007e20008000807 */
[----:B-1----:R-:W-:Y:S02]  /*0f30*/  LOP3.LUT R4, R4, 0x7, RZ, 0xb8, !PT ;  /* 0x0000000704047812 */ /* 0x002fe400078eb8ff */
[----:B----4-:R-:W-:-:S03]  /*0f40*/  LOP3.LUT R3, R3, 0xf, R8, 0xb8, !PT ;  /* 0x0000000f03037812 */ /* 0x010fc600078eb808 */
[----:B------:R3:W-:Y:S04]  /*0f50*/  STS [UR7+0x34], R4 ;  /* 0x00003404ff007988 */ /* 0x0007e80008000807 */
[----:B------:R3:W-:Y:S02]  /*0f60*/  STS [UR7+0x1c], R3 ;  /* 0x00001c03ff007988 */ /* 0x0007e40008000807 */
.L_x_38:
[----:B------:R-:W-:Y:S05]  /*0f70*/  BSYNC B3 ;  /* 0x0000000000037941 */ /* 0x000fea0003800000 */
.L_x_37:
[----:B------:R-:W-:Y:S04]  /*0f80*/  BSSY B3, `(.L_x_39) ;  /* 0x000001a000037945 */ /* 0x000fe80003800000 */
[----:B------:R-:W-:Y:S04]  /*0f90*/  BSSY B4, `(.L_x_40) ;  /* 0x0000015000047945 */ /* 0x000fe80003800000 */
[----:B------:R-:W-:Y:S05]  /*0fa0*/  @P2 BRA `(.L_x_41) ;  /* 0x0000000000202947 */ /* 0x000fea0003800000 */
[----:B-1-3--:R-:W1:Y:S02]  /*0fb0*/  LDS R3, [UR7+0x34] ;  /* 0x00003407ff037984 */ /* 0x00ae640008000800 */
[----:B-1----:R-:W-:-:S05]  /*0fc0*/  LOP3.LUT R3, R3, 0x38, RZ, 0xb8, !PT ;  /* 0x0000003803037812 */ /* 0x002fca00078eb8ff */
[----:B------:R1:W-:Y:S01]  /*0fd0*/  STS [UR7+0x34], R3 ;  /* 0x00003403ff007988 */ /* 0x0003e20008000807 */
[----:B------:R-:W-:Y:S05]  /*0fe0*/  @P2 BRA `(.L_x_42) ;  /* 0x0000000000202947 */ /* 0x000fea0003800000 */
[----:B-1----:R-:W1:Y:S01]  /*0ff0*/  LDS R3, [UR7+0x8] ;  /* 0x00000807ff037984 */ /* 0x002e620008000800 */
[----:B----4-:R-:W-:-:S05]  /*1000*/  IMAD.MOV.U32 R4, RZ, RZ, 0x780 ;  /* 0x00000780ff047424 */ /* 0x010fca00078e00ff */
[----:B-1----:R-:W-:-:S05]  /*1010*/  LOP3.LUT R3, R3, 0x300, R4, 0xd8, !PT ;  /* 0x0000030003037812 */ /* 0x002fca00078ed804 */
[----:B------:R1:W-:Y:S02]  /*1020*/  STS [UR7+0x8], R3 ;  /* 0x00000803ff007988 */ /* 0x0003e40008000807 */
.L_x_41:
[----:B------:R-:W-:Y:S05]  /*1030*/  @P2 BRA `(.L_x_43) ;  /* 0x0000000000282947 */ /* 0x000fea0003800000 */
[----:B-1-3--:R-:W1:Y:S02]  /*1040*/  LDS R3, [UR7+0x8] ;  /* 0x00000807ff037984 */ /* 0x00ae640008000800 */
[----:B-1----:R-:W-:-:S05]  /*1050*/  LOP3.LUT R3, R3, 0x1800, RZ, 0xb8, !PT ;  /* 0x0000180003037812 */ /* 0x002fca00078eb8ff */
[----:B------:R3:W-:Y:S02]  /*1060*/  STS [UR7+0x8], R3 ;  /* 0x00000803ff007988 */ /* 0x0007e40008000807 */
.L_x_42:
[----:B------:R-:W-:Y:S05]  /*1070*/  @P2 BREAK B4 ;  /* 0x0000000000042942 */ /* 0x000fea0003800000 */
[----:B------:R-:W-:Y:S05]  /*1080*/  @P2 BRA `(.L_x_44) ;  /* 0x0000000000242947 */ /* 0x000fea0003800000 */
[----:B-1-3--:R-:W1:Y:S01]  /*1090*/  LDS R3, [UR7+0x8] ;  /* 0x00000807ff037984 */ /* 0x00ae620008000800 */
[----:B----4-:R-:W-:-:S05]  /*10a0*/  IMAD.MOV.U32 R4, RZ, RZ, 0x6000 ;  /* 0x00006000ff047424 */ /* 0x010fca00078e00ff */
[----:B-1----:R-:W-:-:S04]  /*10b0*/  LOP3.LUT R3, R3, 0x6000, R4, 0xd8, !PT ;  /* 0x0000600003037812 */ /* 0x002fc800078ed804 */
[----:B------:R-:W-:-:S05]  /*10c0*/  LOP3.LUT R3, R3, 0x400000, RZ, 0xb8, !PT ;  /* 0x0040000003037812 */ /* 0x000fca00078eb8ff */
[----:B------:R1:W-:Y:S02]  /*10d0*/  STS [UR7+0x8], R3 ;  /* 0x00000803ff007988 */ /* 0x0003e40008000807 */
.L_x_43:
[----:B------:R-:W-:Y:S05]  /*10e0*/  BSYNC B4 ;  /* 0x0000000000047941 */ /* 0x000fea0003800000 */
.L_x_40:
[----:B-1-3--:R-:W1:Y:S02]  /*10f0*/  @!P2 LDS R3, [UR7+0x8] ;  /* 0x00000807ff03a984 */ /* 0x00ae640008000800 */
[----:B-1----:R-:W-:-:S05]  /*1100*/  @!P2 LOP3.LUT R3, R3, 0x8000, RZ, 0xb8, !PT ;  /* 0x000080000303a812 */ /* 0x002fca00078eb8ff */
[----:B------:R1:W-:Y:S02]  /*1110*/  @!P2 STS [UR7+0x8], R3 ;  /* 0x00000803ff00a988 */ /* 0x0003e40008000807 */
.L_x_44:
[----:B------:R-:W-:Y:S05]  /*1120*/  BSYNC B3 ;  /* 0x0000000000037941 */ /* 0x000fea0003800000 */
.L_x_39:
[----:B------:R-:W-:Y:S05]  /*1130*/  WARPSYNC.ALL ;  /* 0x0000000000007948 */ /* 0x000fea0003800000 */
[----:B------:R-:W-:Y:S01]  /*1140*/  UIADD3 UR4, UR4, 0x100, URZ ;  /* 0x0000010004047890 */ /* 0x000fe2000fffe03f */
[----:B------:R-:W-:Y:S01]  /*1150*/  ISETP.GE.AND P1, PT, R10, 0x1, PT ;  /* 0x000000010a00780c */ /* 0x000fe20003f26270 */
[----:B------:R-:W-:Y:S01]  /*1160*/  IMAD.MOV.U32 R24, RZ, RZ, RZ ;  /* 0x000000ffff187224 */ /* 0x000fe200078e00ff */
[----:B------:R-:W-:Y:S01]  /*1170*/  SHF.R.U32.HI R8, RZ, 0x5, R0 ;  /* 0x00000005ff087819 */ /* 0x000fe20000011600 */
[----:B------:R-:W-:-:S04]  /*1180*/  UIADD3 UR16, UP0, UR4, UR16, URZ ;  /* 0x0000001004107290 */ /* 0x000fc8000ff1e03f */
[----:B------:R-:W-:Y:S01]  /*1190*/  ULEA.HI.X.SX32 UR17, UR4, UR17, 0x1, UP0 ;  /* 0x0000001104117291 */ /* 0x000fe200080f0e3f */
[----:B------:R-:W-:Y:S11]  /*11a0*/  @P0 BRA `(.L_x_45) ;  /* 0x0000000000280947 */ /* 0x000ff60003800000 */
[----:B-1-3--:R-:W1:Y:S01]  /*11b0*/  S2R R3, SR_LANEID ;  /* 0x0000000000037919 */ /* 0x00ae620000000000 */
[----:B------:R-:W-:Y:S05]  /*11c0*/  WARPSYNC.ALL ;  /* 0x0000000000007948 */ /* 0x000fea0003800000 */
[----:B-1----:R-:W-:-:S05]  /*11d0*/  IMAD.SHL.U32 R6, R3, 0x4, RZ ;  /* 0x0000000403067824 */ /* 0x002fca00078e00ff */
[----:B------:R-:W1:Y:S01]  /*11e0*/  LDS R3, [R6+UR7] ;  /* 0x0000000706037984 */ /* 0x000e620008000800 */
[----:B----4-:R-:W-:-:S05]  /*11f0*/  IADD3 R4, P3, R6, UR16, RZ ;  /* 0x0000001006047c10 */ /* 0x010fca000ff7e0ff */
[----:B------:R-:W-:-:S05]  /*1200*/  IMAD.X R5, RZ, RZ, UR17, P3 ;  /* 0x00000011ff057e24 */ /* 0x000fca00098e06ff */
[----:B-1----:R1:W3:Y:S01]  /*1210*/  ATOMG.E.EXCH.STRONG.GPU PT, RZ, [R4], R3 ;  /* 0x0000000304ff73a8 */ /* 0x0022e200041ee100 */
[----:B------:R-:W-:-:S04]  /*1220*/  DEPBAR {5,4,3,2,1,0} ;  /* 0x0000003f0000791a */ /* 0x000fc80000000000 */
[----:B------:R1:W-:Y:S01]  /*1230*/  UTMACCTL.IV [UR16] ;  /* 0x00000000100079b9 */ /* 0x0003e20008000000 */
[----:B------:R-:W-:Y:S01]  /*1240*/  NOP ;  /* 0x0000000000007918 */ /* 0x000fe20000000000 */
.L_x_45:
[----:B------:R-:W-:Y:S05]  /*1250*/  @P0 BRA `(.L_x_46) ;  /* 0x00000000000c0947 */ /* 0x000fea0003800000 */
[----:B------:R0:W-:Y:S01]  /*1260*/  UTMACMDFLUSH ;  /* 0x00000000000079b7 */ /* 0x0001e20000000000 */
[----:B------:R-:W-:Y:S05]  /*1270*/  @P0 BRA `(.L_x_46) ;  /* 0x0000000000040947 */ /* 0x000fea0003800000 */
[----:B------:R-:W-:-:S04]  /*1280*/  DEPBAR.LE SB0, 0x0 ;  /* 0x000080000000791a */ /* 0x000fc80000000000 */
.L_x_46:
[----:B------:R-:W-:Y:S05]  /*1290*/  WARPSYNC.ALL ;  /* 0x0000000000007948 */ /* 0x000fea0003800000 */
[----:B---3--:R-:W-:Y:S01]  /*12a0*/  BAR.SYNC.DEFER_BLOCKING 0x0 ;  /* 0x0000000000007b1d */ /* 0x008fe20000010000 */
[----:B------:R-:W-:Y:S01]  /*12b0*/  R2UR UR18, R8 ;  /* 0x00000000081272ca */ /* 0x000fe200000e0000 */
[----:B------:R-:W-:Y:S01]  /*12c0*/  USHF.L.U32 UR19, UR32, 0x7, URZ ;  /* 0x0000000720137899 */ /* 0x000fe2000800063f */
[----:B------:R-:W-:Y:S01]  /*12d0*/  IMAD.MOV.U32 R25, RZ, RZ, RZ ;  /* 0x000000ffff197224 */ /* 0x000fe200078e00ff */
[----:B------:R-:W-:Y:S01]  /*12e0*/  USHF.L.U32 UR23, UR33, 0x6, URZ ;  /* 0x0000000621177899 */ /* 0x000fe2000800063f */
[----:B------:R-:W-:Y:S01]  /*12f0*/  CS2R R26, SRZ ;  /* 0x00000000001a7805 */ /* 0x000fe2000001ff00 */
[----:B------:R-:W-:Y:S01]  /*1300*/  VOTEU.ALL UP0, P2 ;  /* 0x00000000003f7886 */ /* 0x000fe20001000000 */
[----:B------:R-:W-:Y:S01]  /*1310*/  UMOV UR4, 0x1 ;  /* 0x0000000100047882 */ /* 0x000fe20000000000 */
[----:B------:R-:W-:Y:S01]  /*1320*/  VOTEU.ALL UP1, P2 ;  /* 0x00000000003f7886 */ /* 0x000fe20001020000 */
[----:B------:R-:W-:Y:S01]  /*1330*/  VOTEU.ALL UP2, P2 ;  /* 0x00000000003f7886 */ /* 0x000fe20001040000 */
[----:B------:R-:W-:Y:S01]  /*1340*/  VOTEU.ALL UP3, P2 ;  /* 0x00000000003f7886 */ /* 0x000fe20001060000 */
[----:B------:R-:W-:-:S04]  /*1350*/  @!UP0 UIADD3 UR8, -UR4, 0x100000, URZ ;  /* 0x0010000004088890 */ /* 0x000fc8000fffe13f */
[----:B------:R-:W-:Y:S02]  /*1360*/  @!UP0 USHF.L.U32 UR9, UR8, 0xb, URZ ;  /* 0x0000000b08098899 */ /* 0x000fe4000800063f */
[----:B------:R-:W-:Y:S01]  /*1370*/  @!UP0 USHF.L.U32 UR8, UR8, 0x1, URZ ;  /* 0x0000000108088899 */ /* 0x000fe2000800063f */
[----:B------:R-:W-:Y:S01]  /*1380*/  CS2R R28, SRZ ;  /* 0x00000000001c7805 */ /* 0x000fe2000001ff00 */
        /* <DEDUP_REMOVED lines=12> */
[----:B------:R-:W-:Y:S01]  /*1450*/  VOTEU.ALL UP0, P2 ;  /* 0x00000000003f7886 */ /* 0x000fe20001000000 */
[----:B------:R-:W-:Y:S02]  /*1460*/  CS2R R36, SRZ ;  /* 0x0000000000247805 */ /* 0x000fe4000001ff00 */
[----:B------:R-:W-:Y:S02]  /*1470*/  CS2R R38, SRZ ;  /* 0x0000000000267805 */ /* 0x000fe4000001ff00 */
[----:B------:R-:W-:Y:S02]  /*1480*/  CS2R R40, SRZ ;  /* 0x0000000000287805 */ /* 0x000fe4000001ff00 */
[----:B------:R-:W-:Y:S01]  /*1490*/  CS2R R42, SRZ ;  /* 0x00000000002a7805 */ /* 0x000fe2000001ff00 */
[----:B------:R-:W3:Y:S02]  /*14a0*/  FENCE.VIEW.ASYNC.S ;  /* 0x00000000000073c6 */ /* 0x000ee40000000000 */
[----:B---3--:R3:W4:Y:S02]  /*14b0*/  @!UP0 SYNCS.EXCH.64 URZ, [UR7+0x30000], UR8 ;  /* 0x03000008073f85b2 */ /* 0x0087240008000100 */
[----:B----4-:R-:W-:Y:S01]  /*14c0*/  BAR.SYNC.DEFER_BLOCKING 0x0 ;  /* 0x0000000000007b1d */ /* 0x010fe20000010000 */
[----:B------:R-:W-:-:S02]  /*14d0*/  CS2R R44, SRZ ;  /* 0x00000000002c7805 */ /* 0x000fc4000001ff00 */
[----:B------:R-:W-:Y:S02]  /*14e0*/  CS2R R46, SRZ ;  /* 0x00000000002e7805 */ /* 0x000fe4000001ff00 */
[----:B------:R-:W-:Y:S02]  /*14f0*/  CS2R R48, SRZ ;  /* 0x0000000000307805 */ /* 0x000fe4000001ff00 */
[----:B------:R-:W-:Y:S02]  /*1500*/  CS2R R50, SRZ ;  /* 0x0000000000327805 */ /* 0x000fe4000001ff00 */
[----:B------:R-:W-:Y:S02]  /*1510*/  CS2R R52, SRZ ;  /* 0x0000000000347805 */ /* 0x000fe4000001ff00 */
[----:B------:R-:W-:Y:S02]  /*1520*/  CS2R R54, SRZ ;  /* 0x0000000000367805 */ /* 0x000fe4000001ff00 */
        /* <DEDUP_REMOVED lines=15> */
[----:B------:R-:W-:Y:S01]  /*1620*/  CS2R R86, SRZ ;  /* 0x0000000000567805 */ /* 0x000fe2000001ff00 */
[----:B------:R3:W4:Y:S02]  /*1630*/  @!UP1 SYNCS.EXCH.64 URZ, [UR7+0x30008], UR10 ;  /* 0x0300080a073f95b2 */ /* 0x0007240008000100 */
[----:B----4-:R-:W-:Y:S06]  /*1640*/  BAR.SYNC.DEFER_BLOCKING 0x0 ;  /* 0x0000000000007b1d */ /* 0x010fec0000010000 */
[----:B------:R3:W4:Y:S02]  /*1650*/  @!UP2 SYNCS.EXCH.64 URZ, [UR7+0x30010], UR20 ;  /* 0x03001014073fa5b2 */ /* 0x0007240008000100 */
[----:B----4-:R-:W-:Y:S06]  /*1660*/  BAR.SYNC.DEFER_BLOCKING 0x0 ;  /* 0x0000000000007b1d */ /* 0x010fec0000010000 */
[----:B------:R3:W4:Y:S01]  /*1670*/  @!UP3 SYNCS.EXCH.64 URZ, [UR7+0x30018], UR4 ;  /* 0x03001804073fb5b2 */ /* 0x0007220008000100 */
[----:B------:R-:W-:Y:S05]  /*1680*/  @!P1 BRA `(.L_x_47) ;  /* 0x0000000400c89947 */ /* 0x000fea0003800000 */
        /* <DEDUP_REMOVED lines=31> */
[----:B------:R-:W-:Y:S01]  /*1880*/  CS2R R86, SRZ ;  /* 0x0000000000567805 */ /* 0x000fe2000001ff00 */
[----:B---3--:R-:W-:Y:S01]  /*1890*/  UMOV UR4, URZ ;  /* 0x0000003f00047c82 */ /* 0x008fe20008000000 */
[----:B------:R-:W-:-:S05]  /*18a0*/  UMOV UR27, URZ ;  /* 0x0000003f001b7c82 */ /* 0x000fca0008000000 */
.L_x_49:
[----:B----4-:R-:W-:Y:S01]  /*18b0*/  BAR.SYNC.DEFER_BLOCKING 0x0 ;  /* 0x0000000000007b1d */ /* 0x010fe20000010000 */
[----:B------:R-:W-:Y:S01]  /*18c0*/  ULEA UR28, UR4, UR7, 0x3 ;  /* 0x00000007041c7291 */ /* 0x000fe2000f8e183f */
[----:B-1----:R-:W-:Y:S01]  /*18d0*/  @!P2 IMAD.MOV.U32 R3, RZ, RZ, 0xc000 ;  /* 0x0000c000ff03a424 */ /* 0x002fe200078e00ff */
[----:B------:R-:W-:Y:S01]  /*18e0*/  ELECT P0, URZ, PT ;  /* 0x00000000003f782f */ /* 0x000fe20003800000 */
[----:B------:R-:W-:-:S03]  /*18f0*/  ULEA UR5, UR4, UR7, 0xe ;  /* 0x0000000704057291 */ /* 0x000fc6000f8e703f */
[----:B------:R-:W-:Y:S01]  /*1900*/  ISETP.LT.U32.AND P0, PT, R2, 0x40, P0 ;  /* 0x000000400200780c */ /* 0x000fe20000701070 */
[----:B------:R-:W-:Y:S02]  /*1910*/  ULOP3.LUT UR26, UR18, 0x1, URZ, 0xc0, !UPT ;  /* 0x00000001121a7892 */ /* 0x000fe4000f8ec03f */
[----:B------:R-:W-:Y:S02]  /*1920*/  UIADD3 UR5, UR5, 0x20000, URZ ;  /* 0x0002000005057890 */ /* 0x000fe4000fffe03f */
[----:B------:R-:W-:Y:S02]  /*1930*/  ULEA UR22, UR26, UR27, 0x6 ;  /* 0x0000001b1a167291 */ /* 0x000fe4000f8e303f */
[----:B------:R-:W-:Y:S01]  /*1940*/  ULEA UR20, UR26, UR5, 0xd ;  /* 0x000000051a147291 */ /* 0x000fe2000f8e683f */
[----:B------:R-:W-:Y:S01]  /*1950*/  ELECT P1, URZ, PT ;  /* 0x00000000003f782f */ /* 0x000fe20003820000 */
[----:B------:R-:W-:-:S04]  /*1960*/  ULEA UR6, UR4, UR7, 0xf ;  /* 0x0000000704067291 */ /* 0x000fc8000f8e783f */
[----:B------:R-:W-:Y:S01]  /*1970*/  VOTEU.ANY UP0, P0 ;  /* 0x00000000003f7886 */ /* 0x000fe20000000100 */
[----:B------:R-:W-:Y:S01]  /*1980*/  VOTEU.ANY UP2, P0 ;  /* 0x00000000003f7886 */ /* 0x000fe20000040100 */
[----:B------:R-:W-:Y:S01]  /*1990*/  ISETP.LT.U32.AND P1, PT, R2, 0x40, P1 ;  /* 0x000000400200780c */ /* 0x000fe20000f21070 */
[----:B------:R-:W-:Y:S01]  /*19a0*/  ULEA UR24, UR26, UR6, 0xe ;  /* 0x000000061a187291 */ /* 0x000fe2000f8e703f */
[----:B------:R1:W-:Y:S01]  /*19b0*/  @!P2 SYNCS.ARRIVE.TRANS64 RZ, [UR28+0x30000], R3 ;  /* 0x03000003ffffa9a7 */ /* 0x0003e2000800001c */
[----:B------:R-:W-:Y:S01]  /*19c0*/  @UP0 UIADD3 UR21, UR28, 0x30000, URZ ;  /* 0x000300001c150890 */ /* 0x000fe2000fffe03f */
[----:B------:R-:W-:Y:S01]  /*19d0*/  @UP0 UMOV UR8, UR12 ;  /* 0x0000000c00080c82 */ /* 0x000fe20008000000 */
[----:B------:R-:W-:Y:S01]  /*19e0*/  @UP0 UMOV UR9, UR13 ;  /* 0x0000000d00090c82 */ /* 0x000fe20008000000 */
[----:B------:R-:W-:Y:S01]  /*19f0*/  BAR.SYNC.DEFER_BLOCKING 0x0 ;  /* 0x0000000000007b1d */ /* 0x000fe20000010000 */
[----:B------:R-:W-:Y:S01]  /*1a00*/  ULEA UR26, UR26, UR19, 0x6 ;  /* 0x000000131a1a7291 */ /* 0x000fe2000f8e303f */
[----:B-1----:R-:W-:-:S05]  /*1a10*/  SHF.L.U32 R3, R7, 0x1f, RZ ;  /* 0x0000001f07037819 */ /* 0x002fca00000006ff */
[----:B------:R-:W-:Y:S01]  /*1a20*/  VOTEU.ANY UP1, P1 ;  /* 0x00000000003f7886 */ /* 0x000fe20000820100 */
[----:B------:R-:W-:-:S04]  /*1a30*/  VOTEU.ANY UP3, P1 ;  /* 0x00000000003f7886 */ /* 0x000fc80000860100 */
[----:B------:R-:W-:Y:S01]  /*1a40*/  @UP1 UIADD3 UR25, UR28, 0x30000, URZ ;  /* 0x000300001c191890 */ /* 0x000fe2000fffe03f */
[----:B------:R-:W-:Y:S01]  /*1a50*/  @UP1 UMOV UR10, UR14 ;  /* 0x0000000e000a1c82 */ /* 0x000fe20008000000 */
[----:B------:R-:W-:Y:S01]  /*1a60*/  @UP1 UMOV UR11, UR15 ;  /* 0x0000000f000b1c82 */ /* 0x000fe20008000000 */
[----:B------:R1:W-:Y:S01]  /*1a70*/  @UP2 UTMALDG.2D [UR20], [UR8] ;  /* 0x00000014080025b4 */ /* 0x0003e20008008000 */
[----:B------:R3:W-:Y:S06]  /*1a80*/  MEMBAR.ALL.CTA ;  /* 0x0000000000007992 */ /* 0x0007ec0000008000 */
[----:B---3--:R-:W3:Y:S02]  /*1a90*/  FENCE.VIEW.ASYNC.S ;  /* 0x00000000000073c6 */ /* 0x008ee40000000000 */
[----:B---3--:R-:W-:Y:S06]  /*1aa0*/  BAR.SYNC.DEFER_BLOCKING 0x0 ;  /* 0x0000000000007b1d */ /* 0x008fec0000010000 */
[----:B------:R1:W-:Y:S02]  /*1ab0*/  @UP3 UTMALDG.2D [UR24], [UR10] ;  /* 0x000000180a0035b4 */ /* 0x0003e40008008000 */
[----:B------:R-:W-:Y:S06]  /*1ac0*/  BAR.SYNC.DEFER_BLOCKING 0x0 ;  /* 0x0000000000007b1d */ /* 0x000fec0000010000 */
[----:B------:R-:W3:Y:S02]  /*1ad0*/  SYNCS.PHASECHK.TRANS64.TRYWAIT P0, [UR28+0x30000], R3 ;  /* 0x03000003ff0075a7 */ /* 0x000ee4000800015c */
[----:B-1-3--:R-:W-:Y:S05]  /*1ae0*/  @!P0 BRA `(.L_x_48) ;  /* 0x0000000400f48947 */ /* 0x00afea0003800000 */
.L_x_50:
[----:B------:R-:W-:Y:S01]  /*1af0*/  USHF.R.U32.HI UR6, URZ, 0x4, UR6 ;  /* 0x000000043f067899 */ /* 0x000fe20008011606 */
[----:B------:R-:W-:Y:S02]  /*1b00*/  WARPGROUP.DEPBAR.LE gsb0, 0x0 ;  /* 0x00008000000079c5 */ /* 0x000fe40000010000 */
[----:B------:R-:W-:Y:S01]  /*1b10*/  USHF.R.U32.HI UR8, URZ, 0x4, UR5 ;  /* 0x000000043f087899 */ /* 0x000fe20008011605 */
[----:B------:R-:W-:Y:S01]  /*1b20*/  WARPGROUP.ARRIVE ;  /* 0x00000000000079c5 */ /* 0x000fe20000000000 */
[----:B------:R-:W-:Y:S01]  /*1b30*/  USGXT.U32 UR6, UR6, 0xe ;  /* 0x0000000e0606789a */ /* 0x000fe20008000000 */
[----:B------:R-:W1:Y:S01]  /*1b40*/  LDC R3, c[0x0][0x230] ;  /* 0x00008c00ff037b82 */ /* 0x000e620000000800 */
[----:B------:R-:W-:Y:S02]  /*1b50*/  USGXT.U32 UR8, UR8, 0xe ;  /* 0x0000000e0808789a */ /* 0x000fe40008000000 */
[----:B------:R-:W-:Y:S01]  /*1b60*/  ULOP3.LUT UR10, UR6, 0x4000000, URZ, 0xfc, !UPT ;  /* 0x04000000060a7892 */ /* 0x000fe2000f8efc3f */
[----:B------:R-:W-:Y:S01]  /*1b70*/  UMOV UR9, 0x40000040 ;  /* 0x4000004000097882 */ /* 0x000fe20000000000 */
[----:B------:R-:W-:Y:S01]  /*1b80*/  UMOV UR11, 0x40000040 ;  /* 0x40000040000b7882 */ /* 0x000fe20000000000 */
[----:B------:R-:W-:Y:S01]  /*1b90*/  UMOV UR5, URZ ;  /* 0x0000003f00057c82 */ /* 0x000fe20008000000 */
[----:B------:R-:W-:-:S02]  /*1ba0*/  UIADD3 UR27, UR27, 0x80, URZ ;  /* 0x000000801b1b7890 */ /* 0x000fc4000fffe03f */
[----:B------:R-:W-:-:S03]  /*1bb0*/  UIADD3 UR4, UR4, 0x1, URZ ;  /* 0x0000000104047890 */ /* 0x000fc6000fffe03f */
[----:B------:R-:W-:Y:S01]  /*1bc0*/  HGMMA.64x128x16.F32 R24, gdesc[UR8].tnspB, R24 ;  /* 0x41e00000081879f0 */ /* 0x000fe20008700818 */
[----:B------:R-:W-:Y:S02]  /*1bd0*/  UIADD3 UR10, UP1, UR6, 0x4000080, URZ ;  /* 0x04000080060a7890 */ /* 0x000fe4000ff3e03f */
[----:B------:R-:W-:Y:S01]  /*1be0*/  UIADD3 UR8, UP0, UR8, 0x2, URZ ;  /* 0x0000000208087890 */ /* 0x000fe2000ff1e03f */
[----:B------:R-:W-:Y:S02]  /*1bf0*/  UMOV UR6, URZ ;  /* 0x0000003f00067c82 */ /* 0x000fe40008000000 */
[----:B------:R-:W-:Y:S02]  /*1c00*/  UIADD3.X UR11, UR6, 0x40000040, URZ, UP1, !UPT ;  /* 0x40000040060b7890 */ /* 0x000fe40008ffe43f */
[----:B------:R-:W-:Y:S02]  /*1c10*/  UIADD3.X UR9, UR5, 0x40000040, URZ, UP0, !UPT ;  /* 0x4000004005097890 */ /* 0x000fe400087fe43f */
[----:B------:R-:W-:Y:S01]  /*1c20*/  UIADD3.64 UR30, UR10, 0x80, URZ ;  /* 0x000000800a1e7897 */ /* 0x000fe2000fffe03f */
[----:B-1----:R-:W-:Y:S01]  /*1c30*/  ISETP.LE.AND P0, PT, R3, UR27, PT ;  /* 0x0000001b03007c0c */ /* 0x002fe2000bf03270 */
[----:B------:R-:W-:-:S02]  /*1c40*/  UIADD3.64 UR28, UR8, 0x2, URZ ;  /* 0x00000002081c7897 */ /* 0x000fc4000fffe03f */
[----:B------:R-:W-:-:S04]  /*1c50*/  UISETP.NE.U32.AND UP0, UPT, UR4, 0x4, UPT ;  /* 0x000000040400788c */ /* 0x000fc8000bf05070 */
[----:B------:R-:W-:Y:S02]  /*1c60*/  USEL UR5, URZ, 0x1, UP0 ;  /* 0x000000013f057887 */ /* 0x000fe40008000000 */
[----:B------:R-:W-:-:S04]  /*1c70*/  USEL UR4, UR4, URZ, UP0 ;  /* 0x0000003f04047287 */ /* 0x000fc80008000000 */
[----:B------:R-:W-:Y:S01]  /*1c80*/  LOP3.LUT R7, R7, UR5, RZ, 0x3c, !PT ;  /* 0x0000000507077c12 */ /* 0x000fe2000f8e3cff */
[----:B------:R-:W-:-:S12]  /*1c90*/  HGMMA.64x128x16.F32 R24, gdesc[UR8].tnspB, R24 ;  /* 0x41e00000081879f0 */ /* 0x000fd80008700818 */
[----:B------:R-:W-:Y:S01]  /*1ca0*/  HGMMA.64x128x16.F32 R24, gdesc[UR28].tnspB, R24 ;  /* 0x41e000001c1879f0 */ /* 0x000fe20008700818 */
[----:B------:R-:W-:Y:S02]  /*1cb0*/  UIADD3.64 UR30, UR10, 0x100, URZ ;  /* 0x000001000a1e7897 */ /* 0x000fe4000fffe03f */
[----:B------:R-:W-:-:S09]  /*1cc0*/  UIADD3.64 UR28, UR8, 0x4, URZ ;  /* 0x00000004081c7897 */ /* 0x000fd2000fffe03f */
        /* <DEDUP_REMOVED lines=8> */
[----:B------:R-:W-:Y:S02]  /*1d50*/  UIADD3.64 UR28, UR8, 0x202, URZ ;  /* 0x00000202081c7897 */ /* 0x000fe4000fffe03f */
[----:B------:R-:W-:Y:S02]  /*1d60*/  UIADD3.64 UR10, UR10, 0x300, URZ ;  /* 0x000003000a0a7897 */ /* 0x000fe4000fffe03f */
[----:B------:R-:W-:-:S05]  /*1d70*/  UIADD3.64 UR8, UR8, 0x204, URZ ;  /* 0x0000020408087897 */ /* 0x000fca000fffe03f */
[----:B------:R-:W-:-:S12]  /*1d80*/  HGMMA.64x128x16.F32 R24, gdesc[UR28].tnspB, R24 ;  /* 0x41e000001c1879f0 */ /* 0x000fd80008700818 */
[----:B------:R-:W-:Y:S01]  /*1d90*/  HGMMA.64x128x16.F32 R24, gdesc[UR8].tnspB, R24, gsb0 ;  /* 0x41e00000081879f0 */ /* 0x000fe20008000818 */
[----:B------:R-:W-:Y:S05]  /*1da0*/  @!P0 BRA `(.L_x_49) ;  /* 0xfffffff800c08947 */ /* 0x000fea000383ffff */
.L_x_47:
[----:B------:R-:W-:Y:S02]  /*1db0*/  WARPGROUP.DEPBAR.LE gsb0, 0x0 ;  /* 0x00008000000079c5 */ /* 0x000fe40000010000 */
[----:B----4-:R-:W-:Y:S01]  /*1dc0*/  BAR.SYNC.DEFER_BLOCKING 0x0 ;  /* 0x0000000000007b1d */ /* 0x010fe20000010000 */
[C---:B-1----:R-:W-:Y:S01]  /*1dd0*/  IMAD.SHL.U32 R3, R0.reuse, 0x80, RZ ;  /* 0x0000008000037824 */ /* 0x042fe200078e00ff */
[----:B------:R-:W-:Y:S01]  /*1de0*/  ELECT P0, URZ, PT ;  /* 0x00000000003f782f */ /* 0x000fe20003800000 */
[----:B------:R-:W-:Y:S01]  /*1df0*/  IMAD.SHL.U32 R4, R0, 0x10, RZ ;  /* 0x0000001000047824 */ /* 0x000fe200078e00ff */
[----:B------:R-:W-:Y:S01]  /*1e00*/  F2FP.F16.F32.PACK_AB R24, R25, R24 ;  /* 0x000000181918723e */ /* 0x000fe200000000ff */
[----:B------:R-:W-:Y:S01]  /*1e10*/  ULOP3.LUT UR18, UR18, 0x1, URZ, 0xc0, !UPT ;  /* 0x0000000112127892 */ /* 0x000fe2000f8ec03f */
[----:B------:R-:W-:Y:S01]  /*1e20*/  LOP3.LUT R3, R3, 0x780, RZ, 0xc0, !PT ;  /* 0x0000078003037812 */ /* 0x000fe200078ec0ff */
[----:B---3--:R-:W-:Y:S01]  /*1e30*/  UMOV UR10, UR23 ;  /* 0x00000017000a7c82 */ /* 0x008fe20008000000 */
[----:B------:R-:W-:Y:S01]  /*1e40*/  F2FP.F16.F32.PACK_AB R25, R27, R26 ;  /* 0x0000001a1b19723e */ /* 0x000fe200000000ff */
[----:B------:R-:W-:Y:S01]  /*1e50*/  ULEA UR8, UR18, UR7, 0xd ;  /* 0x0000000712087291 */ /* 0x000fe2000f8e683f */
[----:B------:R-:W-:Y:S01]  /*1e60*/  LOP3.LUT R3, R3, 0x70, R4, 0xf8, !PT ;  /* 0x0000007003037812 */ /* 0x000fe200078ef804 */
[----:B------:R-:W-:Y:S01]  /*1e70*/  ULEA UR9, UR18, UR19, 0x6 ;  /* 0x0000001312097291 */ /* 0x000fe2000f8e303f */
[----:B------:R-:W-:-:S02]  /*1e80*/  F2FP.F16.F32.PACK_AB R56, R57, R56 ;  /* 0x000000383938723e */ /* 0x000fc400000000ff */
[----:B------:R-:W-:Y:S01]  /*1e90*/  LOP3.LUT R3, R3, 0x10, R0, 0x78, !PT ;  /* 0x0000001003037812 */ /* 0x000fe200078e7800 */
[----:B------:R-:W-:Y:S01]  /*1ea0*/  IMAD.SHL.U32 R0, R0, 0x40, RZ ;  /* 0x0000004000007824 */ /* 0x000fe200078e00ff */
[----:B------:R-:W-:Y:S02]  /*1eb0*/  ISETP.LT.U32.AND P0, PT, R2, 0x40, P0 ;  /* 0x000000400200780c */ /* 0x000fe40000701070 */
[----:B------:R-:W-:Y:S02]  /*1ec0*/  F2FP.F16.F32.PACK_AB R26, R29, R28 ;  /* 0x0000001c1d1a723e */ /* 0x000fe400000000ff */
[----:B------:R-:W-:Y:S02]  /*1ed0*/  LOP3.LUT R0, R3, 0x1800, R0, 0xf8, !PT ;  /* 0x0000180003007812 */ /* 0x000fe400078ef800 */
[----:B------:R-:W-:Y:S01]  /*1ee0*/  F2FP.F16.F32.PACK_AB R27, R31, R30 ;  /* 0x0000001e1f1b723e */ /* 0x000fe200000000ff */
[----:B------:R-:W1:Y:S02]  /*1ef0*/  @!P2 SYNCS.CCTL.IV [UR7+0x30000] ;  /* 0x03000000ff00a9b1 */ /* 0x000e640008000007 */
[----:B-1----:R-:W-:Y:S01]  /*1f00*/  BAR.SYNC.DEFER_BLOCKING 0x0 ;  /* 0x0000000000007b1d */ /* 0x002fe20000010000 */
[C---:B------:R-:W-:Y:S01]  /*1f10*/  LOP3.LUT R3, R0.reuse, 0x20, RZ, 0x3c, !PT ;  /* 0x0000002000037812 */ /* 0x040fe200078e3cff */
[C---:B------:R-:W-:Y:S01]  /*1f20*/  VIADD R2, R0.reuse, UR7 ;  /* 0x0000000700027c36 */ /* 0x040fe20008000000 */
[----:B------:R-:W-:-:S02]  /*1f30*/  LOP3.LUT R4, R0, 0x40, RZ, 0x3c, !PT ;  /* 0x0000004000047812 */ /* 0x000fc400078e3cff */
[----:B------:R-:W-:Y:S01]  /*1f40*/  F2FP.F16.F32.PACK_AB R32, R33, R32 ;  /* 0x000000202120723e */ /* 0x000fe200000000ff */
[----:B------:R-:W-:Y:S01]  /*1f50*/  VIADD R3, R3, UR7 ;  /* 0x0000000703037c36 */ /* 0x000fe20008000000 */
[----:B------:R-:W-:Y:S01]  /*1f60*/  F2FP.F16.F32.PACK_AB R57, R59, R58 ;  /* 0x0000003a3b39723e */ /* 0x000fe200000000ff */
[----:B------:R-:W-:Y:S01]  /*1f70*/  VIADD R4, R4, UR7 ;  /* 0x0000000704047c36 */ /* 0x000fe20008000000 */
[----:B------:R-:W-:Y:S01]  /*1f80*/  F2FP.F16.F32.PACK_AB R33, R35, R34 ;  /* 0x000000222321723e */ /* 0x000fe200000000ff */
[----:B------:R-:W-:Y:S01]  /*1f90*/  VOTEU.ANY UP0, P0 ;  /* 0x00000000003f7886 */ /* 0x000fe20000000100 */
[----:B------:R-:W-:Y:S01]  /*1fa0*/  F2FP.F16.F32.PACK_AB R58, R61, R60 ;  /* 0x0000003c3d3a723e */ /* 0x000fe200000000ff */
[----:B------:R-:W-:Y:S01]  /*1fb0*/  VOTEU.ANY UP1, P0 ;  /* 0x00000000003f7886 */ /* 0x000fe20000020100 */
[----:B------:R-:W-:Y:S02]  /*1fc0*/  F2FP.F16.F32.PACK_AB R59, R63, R62 ;  /* 0x0000003e3f3b723e */ /* 0x000fe400000000ff */
[----:B------:R-:W-:Y:S01]  /*1fd0*/  F2FP.F16.F32.PACK_AB R64, R65, R64 ;  /* 0x000000404140723e */ /* 0x000fe200000000ff */
[----:B------:R-:W-:Y:S01]  /*1fe0*/  @UP0 UMOV UR4, UR16 ;  /* 0x0000001000040c82 */ /* 0x000fe20008000000 */
[----:B------:R-:W-:Y:S01]  /*1ff0*/  LOP3.LUT R0, R0, 0x60, RZ, 0x3c, !PT ;  /* 0x0000006000007812 */ /* 0x000fe200078e3cff */
[----:B------:R-:W-:Y:S01]  /*2000*/  @UP0 UMOV UR5, UR17 ;  /* 0x0000001100050c82 */ /* 0x000fe20008000000 */
[----:B------:R-:W-:-:S02]  /*2010*/  F2FP.F16.F32.PACK_AB R34, R37, R36 ;  /* 0x000000242522723e */ /* 0x000fc400000000ff */
[----:B------:R-:W-:Y:S01]  /*2020*/  F2FP.F16.F32.PACK_AB R35, R39, R38 ;  /* 0x000000262723723e */ /* 0x000fe200000000ff */
[----:B------:R-:W-:Y:S01]  /*2030*/  VIADD R0, R0, UR7 ;  /* 0x0000000700007c36 */ /* 0x000fe20008000000 */
[----:B------:R-:W-:Y:S01]  /*2040*/  F2FP.F16.F32.PACK_AB R40, R41, R40 ;  /* 0x000000282928723e */ /* 0x000fe200000000ff */
[----:B------:R-:W1:Y:S02]  /*2050*/  @!P2 SYNCS.CCTL.IV [UR7+0x30008] ;  /* 0x03000800ff00a9b1 */ /* 0x000e640008000007 */
[----:B-1----:R-:W-:Y:S01]  /*2060*/  BAR.SYNC.DEFER_BLOCKING 0x0 ;  /* 0x0000000000007b1d */ /* 0x002fe20000010000 */
[----:B------:R-:W-:Y:S02]  /*2070*/  F2FP.F16.F32.PACK_AB R65, R67, R66 ;  /* 0x000000424341723e */ /* 0x000fe400000000ff */
[----:B------:R-:W-:Y:S02]  /*2080*/  F2FP.F16.F32.PACK_AB R41, R43, R42 ;  /* 0x0000002a2b29723e */ /* 0x000fe400000000ff */
[----:B------:R-:W-:-:S02]  /*2090*/  F2FP.F16.F32.PACK_AB R66, R69, R68 ;  /* 0x000000444542723e */ /* 0x000fc400000000ff */
[----:B------:R-:W-:Y:S02]  /*20a0*/  F2FP.F16.F32.PACK_AB R67, R71, R70 ;  /* 0x000000464743723e */ /* 0x000fe400000000ff */
[----:B------:R-:W-:Y:S02]  /*20b0*/  F2FP.F16.F32.PACK_AB R72, R73, R72 ;  /* 0x000000484948723e */ /* 0x000fe400000000ff */
[----:B------:R-:W-:Y:S02]  /*20c0*/  F2FP.F16.F32.PACK_AB R42, R45, R44 ;  /* 0x0000002c2d2a723e */ /* 0x000fe400000000ff */
[----:B------:R-:W-:Y:S02]  /*20d0*/  F2FP.F16.F32.PACK_AB R43, R47, R46 ;  /* 0x0000002e2f2b723e */ /* 0x000fe400000000ff */
[----:B------:R-:W-:Y:S02]  /*20e0*/  F2FP.F16.F32.PACK_AB R48, R49, R48 ;  /* 0x000000303130723e */ /* 0x000fe400000000ff */
[----:B------:R-:W-:-:S02]  /*20f0*/  F2FP.F16.F32.PACK_AB R73, R75, R74 ;  /* 0x0000004a4b49723e */ /* 0x000fc400000000ff */
[----:B------:R-:W-:Y:S02]  /*2100*/  F2FP.F16.F32.PACK_AB R49, R51, R50 ;  /* 0x000000323331723e */ /* 0x000fe400000000ff */
[----:B------:R-:W-:Y:S02]  /*2110*/  F2FP.F16.F32.PACK_AB R74, R77, R76 ;  /* 0x0000004c4d4a723e */ /* 0x000fe400000000ff */
[----:B------:R-:W-:Y:S01]  /*2120*/  F2FP.F16.F32.PACK_AB R75, R79, R78 ;  /* 0x0000004e4f4b723e */ /* 0x000fe200000000ff */
[----:B------:R-:W1:Y:S02]  /*2130*/  @!P2 SYNCS.CCTL.IV [UR7+0x30010] ;  /* 0x03001000ff00a9b1 */ /* 0x000e640008000007 */
[----:B-1----:R-:W-:Y:S01]  /*2140*/  BAR.SYNC.DEFER_BLOCKING 0x0 ;  /* 0x0000000000007b1d */ /* 0x002fe20000010000 */
[----:B------:R-:W-:Y:S02]  /*2150*/  F2FP.F16.F32.PACK_AB R80, R81, R80 ;  /* 0x000000505150723e */ /* 0x000fe400000000ff */
[----:B------:R-:W-:-:S02]  /*2160*/  F2FP.F16.F32.PACK_AB R50, R53, R52 ;  /* 0x000000343532723e */ /* 0x000fc400000000ff */
[----:B------:R-:W-:Y:S02]  /*2170*/  F2FP.F16.F32.PACK_AB R51, R55, R54 ;  /* 0x000000363733723e */ /* 0x000fe400000000ff */
[----:B------:R-:W-:Y:S02]  /*2180*/  F2FP.F16.F32.PACK_AB R81, R83, R82 ;  /* 0x000000525351723e */ /* 0x000fe400000000ff */
[----:B------:R-:W-:Y:S02]  /*2190*/  F2FP.F16.F32.PACK_AB R82, R85, R84 ;  /* 0x000000545552723e */ /* 0x000fe400000000ff */
[----:B------:R-:W-:Y:S01]  /*21a0*/  F2FP.F16.F32.PACK_AB R83, R87, R86 ;  /* 0x000000565753723e */ /* 0x000fe200000000ff */
[----:B------:R-:W1:Y:S02]  /*21b0*/  @!P2 SYNCS.CCTL.IV [UR7+0x30018] ;  /* 0x03001800ff00a9b1 */ /* 0x000e640008000007 */
[----:B-1----:R-:W-:Y:S04]  /*21c0*/  STSM.16.M88.4 [R2], R24 ;  /* 0x0000001802007844 */ /* 0x002fe80000000200 */
[----:B------:R-:W-:Y:S04]  /*21d0*/  STSM.16.M88.4 [R2+0x2000], R56 ;  /* 0x0020003802007844 */ /* 0x000fe80000000200 */
[----:B------:R-:W-:Y:S04]  /*21e0*/  STSM.16.M88.4 [R3], R32 ;  /* 0x0000002003007844 */ /* 0x000fe80000000200 */
[----:B------:R-:W-:Y:S04]  /*21f0*/  STSM.16.M88.4 [R3+0x2000], R64 ;  /* 0x0020004003007844 */ /* 0x000fe80000000200 */
[----:B------:R-:W-:Y:S04]  /*2200*/  STSM.16.M88.4 [R4], R40 ;  /* 0x0000002804007844 */ /* 0x000fe80000000200 */
[----:B------:R-:W-:Y:S04]  /*2210*/  STSM.16.M88.4 [R4+0x2000], R72 ;  /* 0x0020004804007844 */ /* 0x000fe80000000200 */
[----:B------:R-:W-:Y:S04]  /*2220*/  STSM.16.M88.4 [R0], R48 ;  /* 0x0000003000007844 */ /* 0x000fe80000000200 */
[----:B------:R-:W-:Y:S01]  /*2230*/  STSM.16.M88.4 [R0+0x2000], R80 ;  /* 0x0020005000007844 */ /* 0x000fe20000000200 */
[----:B------:R1:W-:Y:S06]  /*2240*/  MEMBAR.ALL.CTA ;  /* 0x0000000000007992 */ /* 0x0003ec0000008000 */
[----:B-1----:R-:W1:Y:S02]  /*2250*/  FENCE.VIEW.ASYNC.S ;  /* 0x00000000000073c6 */ /* 0x002e640000000000 */
[----:B-1----:R-:W-:Y:S06]  /*2260*/  BAR.SYNC.DEFER_BLOCKING 0x0 ;  /* 0x0000000000007b1d */ /* 0x002fec0000010000 */
[----:B------:R1:W-:Y:S01]  /*2270*/  @UP1 UTMASTG.2D [UR8], [UR4] ;  /* 0x00000008040013b5 */ /* 0x0003e20008008000 */
[----:B------:R0:W-:Y:S01]  /*2280*/  UTMACMDFLUSH ;  /* 0x00000000000079b7 */ /* 0x0001e20000000000 */
[----:B------:R-:W-:-:S04]  /*2290*/  DEPBAR.LE SB0, 0x0 ;  /* 0x000080000000791a */ /* 0x000fc80000000000 */
[----:B------:R-:W-:Y:S06]  /*22a0*/  BAR.SYNC.DEFER_BLOCKING 0x0 ;  /* 0x0000000000007b1d */ /* 0x000fec0000010000 */
[----:B-1----:R-:W-:Y:S05]  /*22b0*/  EXIT ;  /* 0x000000000000794d */ /* 0x002fea0003800000 */
.L_x_48:
[----:B------:R-:W1:Y:S02]  /*22c0*/  SYNCS.PHASECHK.TRANS64.TRYWAIT P0, [UR28+0x30000], R3 ;  /* 0x03000003ff0075a7 */ /* 0x000e64000800015c */
[----:B-1----:R-:W-:Y:S05]  /*22d0*/  @!P0 BRA `(.L_x_48) ;  /* 0xfffffffc00f88947 */ /* 0x002fea000383ffff */
[----:B------:R-:W-:Y:S05]  /*22e0*/  BRA `(.L_x_50) ;  /* 0xfffffff800007947 */ /* 0x000fea000383ffff */
.L_x_51:
[----:B------:R-:W-:-:S00]  /*22f0*/  BRA `(.L_x_51) ;  /* 0xfffffffc00fc7947 */ /* 0x000fc0000383ffff */
[----:B------:R-:W-:-:S00]  /*2300*/  NOP ;  /* 0x0000000000007918 */ /* 0x000fc00000000000 */
[----:B------:R-:W-:-:S00]  /*2310*/  NOP ;  /* 0x0000000000007918 */ /* 0x000fc00000000000 */
[----:B------:R-:W-:-:S00]  /*2320*/  NOP ;  /* 0x0000000000007918 */ /* 0x000fc00000000000 */
[----:B------:R-:W-:-:S00]  /*2330*/  NOP ;  /* 0x0000000000007918 */ /* 0x000fc00000000000 */
[----:B------:R-:W-:-:S00]  /*2340*/  NOP ;  /* 0x0000000000007918 */ /* 0x000fc00000000000 */
[----:B------:R-:W-:-:S00]  /*2350*/  NOP ;  /* 0x0000000000007918 */ /* 0x000fc00000000000 */
[----:B------:R-:W-:-:S00]  /*2360*/  NOP ;  /* 0x0000000000007918 */ /* 0x000fc00000000000 */
[----:B------:R-:W-:-:S00]  /*2370*/  NOP ;  /* 0x0000000000007918 */ /* 0x000fc00000000000 */
.L_x_52:


//--------------------- .nv.shared.gluon_wgmma    --------------------------
	.section	.nv.shared.gluon_wgmma,"aw",@nobits
	.sectionflags	@""
	.align	16
	.zero		1024


//--------------------- .nv.shared.reserved.0     --------------------------
	.section	.nv.shared.reserved.0,"aw",@nobits
	.weak		__nv_reservedSMEM_offset_0_alias
	.size		__nv_reservedSMEM_offset_0_alias, 0, 0
	.other		__nv_reservedSMEM_offset_0_alias,@"STO_CUDA_RESERVED_SHARED STV_DEFAULT"
__nv_reservedSMEM_offset_0_alias:
	.zero		0


//--------------------- .nv.constant0.gluon_wgmma --------------------------
	.section	.nv.constant0.gluon_wgmma,"a",@progbits
	.sectionflags	@""
	.align	4
.nv.constant0.gluon_wgmma:
	.zero		608


//--------------------- SYMBOLS --------------------------

	.type		.nv.reservedSmem.offset0,@object
	.size		.nv.reservedSmem.offset0,0x4
